def matmul_kernel(
    a_ptr,
    b_ptr,
    c_ptr,
    M,
    N,
    K,
    stride_am,
    stride_ak,
    stride_bk,
    stride_bn,
    stride_cm,
    stride_cn,
    BLOCK_M: tl.constexpr,
    BLOCK_N: tl.constexpr,
    BLOCK_K: tl.constexpr,
    GROUP_M: tl.constexpr,
):
    pid = tl.program_id(axis=0)
    num_pid_m = tl.cdiv(M, BLOCK_M)
    num_pid_n = tl.cdiv(N, BLOCK_N)
    num_pid_in_group = GROUP_M * num_pid_n
    group_id = pid // num_pid_in_group
    first_pid_m = group_id * GROUP_M
    group_size_m = min(num_pid_m - first_pid_m, GROUP_M)
    pid_m = first_pid_m + ((pid % num_pid_in_group) % group_size_m)
    pid_n = (pid % num_pid_in_group) // group_size_m

    offs_am = (pid_m * BLOCK_M + tl.arange(0, BLOCK_M)) % M
    offs_bn = (pid_n * BLOCK_N + tl.arange(0, BLOCK_N)) % N
    offs_k = tl.arange(0, BLOCK_K)
    a_ptrs = a_ptr + offs_am[:, None] * stride_am + offs_k[None, :] * stride_ak
    b_ptrs = b_ptr + offs_k[:, None] * stride_bk + offs_bn[None, :] * stride_bn

    acc = tl.zeros((BLOCK_M, BLOCK_N), dtype=tl.float32)
    for kk in range(0, tl.cdiv(K, BLOCK_K)):
        a = tl.load(a_ptrs, mask=offs_k[None, :] < K - kk * BLOCK_K, other=0.0)
        b = tl.load(b_ptrs, mask=offs_k[:, None] < K - kk * BLOCK_K, other=0.0)
        acc = tl.dot(a, b, acc)
        a_ptrs += BLOCK_K * stride_ak
        b_ptrs += BLOCK_K * stride_bk

    c = acc.to(c_ptr.dtype.element_ty)
    offs_cm = pid_m * BLOCK_M + tl.arange(0, BLOCK_M)
    offs_cn = pid_n * BLOCK_N + tl.arange(0, BLOCK_N)
    c_ptrs = c_ptr + offs_cm[:, None] * stride_cm + offs_cn[None, :] * stride_cn
    mask = (offs_cm[:, None] < M) & (offs_cn[None, :] < N)
    tl.store(c_ptrs, c, mask=mask)

# config = {"BLOCK_K": 32, "BLOCK_M": 16, "BLOCK_N": 64, "GROUP_M": 8, "arch": "sm_100", "dtype": "bf16", "num_ctas": 1, "num_stages": 3, "num_warps": 4}
# arch = sm_100


// ===== COMPILED SASS (sm_100a) =====

	.target	sm_100a

	.elftype	@"ET_EXEC"


//--------------------- .note.nv.tkinfo           --------------------------
	.section	.note.nv.tkinfo,"",@"SHT_NOTE"
	.sectionflags	@"SHF_NOTE_NV_TKINFO"
	.tkinfo
        /*0018*/ 	.word	0x00000081
        /*0030*/ 	.string	""
        /*0030*/ 	.string	"ptxas-blackwell"
        /*0030*/ 	.string	"Cuda compilation tools, release 12.9, V12.9.86"
        /*0030*/ 	.string	"Build cuda_12.9.r12.9/compiler.36037853_0"
        /*0030*/ 	.string	"-v  -suppress-debug-info  -lineinfo  -arch sm_100a "



//--------------------- .note.nv.cuver            --------------------------
	.section	.note.nv.cuver,"",@"SHT_NOTE"
	.sectionflags	@"SHF_NOTE_NV_CUVER"
        /*0018*/ 	.short	0x0001
        /*001a*/ 	.short	0x0064
        /*001c*/ 	.short	0x0001
        /*001e*/ 	.short	0x0000
        /*0020*/ 	.short	0x0001
        /*0022*/ 	.short	0x0000


//--------------------- .nv.info                  --------------------------
	.section	.nv.info,"",@"SHT_CUDA_INFO"
	.align	4


	//----- nvinfo : EIATTR_REGCOUNT
	.align		4
        /*0000*/ 	.byte	0x04, 0x2f
        /*0002*/ 	.short	(.L_1 - .L_0)
	.align		4
.L_0:
        /*0004*/ 	.word	index@(matmul_kernel)
        /*0008*/ 	.word	0x0000005e


	//----- nvinfo : EIATTR_FRAME_SIZE
	.align		4
.L_1:
        /*000c*/ 	.byte	0x04, 0x11
        /*000e*/ 	.short	(.L_3 - .L_2)
	.align		4
.L_2:
        /*0010*/ 	.word	index@(matmul_kernel)
        /*0014*/ 	.word	0x00000000


	//----- nvinfo : EIATTR_MIN_STACK_SIZE
	.align		4
.L_3:
        /*0018*/ 	.byte	0x04, 0x12
        /*001a*/ 	.short	(.L_5 - .L_4)
	.align		4
.L_4:
        /*001c*/ 	.word	index@(matmul_kernel)
        /*0020*/ 	.word	0x00000000
.L_5:


//--------------------- .nv.info.matmul_kernel    --------------------------
	.section	.nv.info.matmul_kernel,"",@"SHT_CUDA_INFO"
	.sectionflags	@""
	.align	4


	//----- nvinfo : EIATTR_CUDA_API_VERSION
	.align		4
        /*0000*/ 	.byte	0x04, 0x37
        /*0002*/ 	.short	(.L_7 - .L_6)
.L_6:
        /*0004*/ 	.word	0x00000081


	//----- nvinfo : EIATTR_KPARAM_INFO
	.align		4
.L_7:
        /*0008*/ 	.byte	0x04, 0x17
        /*000a*/ 	.short	(.L_9 - .L_8)
.L_8:
        /*000c*/ 	.word	0x00000000
        /*0010*/ 	.short	0x000d
        /*0012*/ 	.short	0x0048
        /*0014*/ 	.byte	0x00, 0xf4, 0x21, 0x00


	//----- nvinfo : EIATTR_KPARAM_INFO
	.align		4
.L_9:
        /*0018*/ 	.byte	0x04, 0x17
        /*001a*/ 	.short	(.L_11 - .L_10)
.L_10:
        /*001c*/ 	.word	0x00000000
        /*0020*/ 	.short	0x000c
        /*0022*/ 	.short	0x0040
        /*0024*/ 	.byte	0x00, 0xf4, 0x21, 0x00


	//----- nvinfo : EIATTR_KPARAM_INFO
	.align		4
.L_11:
        /*0028*/ 	.byte	0x04, 0x17
        /*002a*/ 	.short	(.L_13 - .L_12)
.L_12:
        /*002c*/ 	.word	0x00000000
        /*0030*/ 	.short	0x000b
        /*0032*/ 	.short	0x0038
        /*0034*/ 	.byte	0x00, 0xf0, 0x11, 0x00


	//----- nvinfo : EIATTR_KPARAM_INFO
	.align		4
.L_13:
        /*0038*/ 	.byte	0x04, 0x17
        /*003a*/ 	.short	(.L_15 - .L_14)
.L_14:
        /*003c*/ 	.word	0x00000000
        /*0040*/ 	.short	0x000a
        /*0042*/ 	.short	0x0034
        /*0044*/ 	.byte	0x00, 0xf0, 0x11, 0x00


	//----- nvinfo : EIATTR_KPARAM_INFO
	.align		4
.L_15:
        /*0048*/ 	.byte	0x04, 0x17
        /*004a*/ 	.short	(.L_17 - .L_16)
.L_16:
        /*004c*/ 	.word	0x00000000
        /*0050*/ 	.short	0x0009
        /*0052*/ 	.short	0x0030
        /*0054*/ 	.byte	0x00, 0xf0, 0x11, 0x00


	//----- nvinfo : EIATTR_KPARAM_INFO
	.align		4
.L_17:
        /*0058*/ 	.byte	0x04, 0x17
        /*005a*/ 	.short	(.L_19 - .L_18)
.L_18:
        /*005c*/ 	.word	0x00000000
        /*0060*/ 	.short	0x0008
        /*0062*/ 	.short	0x002c
        /*0064*/ 	.byte	0x00, 0xf0, 0x11, 0x00


	//----- nvinfo : EIATTR_KPARAM_INFO
	.align		4
.L_19:
        /*0068*/ 	.byte	0x04, 0x17
        /*006a*/ 	.short	(.L_21 - .L_20)
.L_20:
        /*006c*/ 	.word	0x00000000
        /*0070*/ 	.short	0x0007
        /*0072*/ 	.short	0x0028
        /*0074*/ 	.byte	0x00, 0xf0, 0x11, 0x00


	//----- nvinfo : EIATTR_KPARAM_INFO
	.align		4
.L_21:
        /*0078*/ 	.byte	0x04, 0x17
        /*007a*/ 	.short	(.L_23 - .L_22)
.L_22:
        /*007c*/ 	.word	0x00000000
        /*0080*/ 	.short	0x0006
        /*0082*/ 	.short	0x0024
        /*0084*/ 	.byte	0x00, 0xf0, 0x11, 0x00


	//----- nvinfo : EIATTR_KPARAM_INFO
	.align		4
.L_23:
        /*0088*/ 	.byte	0x04, 0x17
        /*008a*/ 	.short	(.L_25 - .L_24)
.L_24:
        /*008c*/ 	.word	0x00000000
        /*0090*/ 	.short	0x0005
        /*0092*/ 	.short	0x0020
        /*0094*/ 	.byte	0x00, 0xf0, 0x11, 0x00


	//----- nvinfo : EIATTR_KPARAM_INFO
	.align		4
.L_25:
        /*0098*/ 	.byte	0x04, 0x17
        /*009a*/ 	.short	(.L_27 - .L_26)
.L_26:
        /*009c*/ 	.word	0x00000000
        /*00a0*/ 	.short	0x0004
        /*00a2*/ 	.short	0x001c
        /*00a4*/ 	.byte	0x00, 0xf0, 0x11, 0x00


	//----- nvinfo : EIATTR_KPARAM_INFO
	.align		4
.L_27:
        /*00a8*/ 	.byte	0x04, 0x17
        /*00aa*/ 	.short	(.L_29 - .L_28)
.L_28:
        /*00ac*/ 	.word	0x00000000
        /*00b0*/ 	.short	0x0003
        /*00b2*/ 	.short	0x0018
        /*00b4*/ 	.byte	0x00, 0xf0, 0x11, 0x00


	//----- nvinfo : EIATTR_KPARAM_INFO
	.align		4
.L_29:
        /*00b8*/ 	.byte	0x04, 0x17
        /*00ba*/ 	.short	(.L_31 - .L_30)
.L_30:
        /*00bc*/ 	.word	0x00000000
        /*00c0*/ 	.short	0x0002
        /*00c2*/ 	.short	0x0010
        /*00c4*/ 	.byte	0x00, 0xf4, 0x21, 0x00


	//----- nvinfo : EIATTR_KPARAM_INFO
	.align		4
.L_31:
        /*00c8*/ 	.byte	0x04, 0x17
        /*00ca*/ 	.short	(.L_33 - .L_32)
.L_32:
        /*00cc*/ 	.word	0x00000000
        /*00d0*/ 	.short	0x0001
        /*00d2*/ 	.short	0x0008
        /*00d4*/ 	.byte	0x00, 0xf4, 0x21, 0x00


	//----- nvinfo : EIATTR_KPARAM_INFO
	.align		4
.L_33:
        /*00d8*/ 	.byte	0x04, 0x17
        /*00da*/ 	.short	(.L_35 - .L_34)
.L_34:
        /*00dc*/ 	.word	0x00000000
        /*00e0*/ 	.short	0x0000
        /*00e2*/ 	.short	0x0000
        /*00e4*/ 	.byte	0x00, 0xf4, 0x21, 0x00


	//----- nvinfo : EIATTR_SPARSE_MMA_MASK
	.align		4
.L_35:
        /*00e8*/ 	.byte	0x03, 0x50
        /*00ea*/ 	.short	0x0000


	//----- nvinfo : EIATTR_MAXREG_COUNT
	.align		4
        /*00ec*/ 	.byte	0x03, 0x1b
        /*00ee*/ 	.short	0x00ff


	//----- nvinfo : EIATTR_NUM_BARRIERS
	.align		4
        /*00f0*/ 	.byte	0x02, 0x4c
        /*00f2*/ 	.byte	0x01
	.zero		1


	//----- nvinfo : EIATTR_VRC_CTA_INIT_COUNT
	.align		4
        /*00f4*/ 	.byte	0x02, 0x4a
	.zero		1
	.zero		1


	//----- nvinfo : EIATTR_EXIT_INSTR_OFFSETS
	.align		4
        /*00f8*/ 	.byte	0x04, 0x1c
        /*00fa*/ 	.short	(.L_37 - .L_36)


	//   ....[0]....
.L_36:
        /*00fc*/ 	.word	0x00002940


	//   ....[1]....
        /*0100*/ 	.word	0x00002970


	//----- nvinfo : EIATTR_REQNTID
	.align		4
.L_37:
        /*0104*/ 	.byte	0x04, 0x10
        /*0106*/ 	.short	(.L_39 - .L_38)
.L_38:
        /*0108*/ 	.word	0x00000080
        /*010c*/ 	.word	0x00000001
        /*0110*/ 	.word	0x00000001


	//----- nvinfo : EIATTR_CBANK_PARAM_SIZE
	.align		4
.L_39:
        /*0114*/ 	.byte	0x03, 0x19
        /*0116*/ 	.short	0x0050


	//----- nvinfo : EIATTR_PARAM_CBANK
	.align		4
        /*0118*/ 	.byte	0x04, 0x0a
        /*011a*/ 	.short	(.L_41 - .L_40)
	.align		4
.L_40:
        /*011c*/ 	.word	index@(.nv.constant0.matmul_kernel)
        /*0120*/ 	.short	0x0380
        /*0122*/ 	.short	0x0050


	//----- nvinfo : EIATTR_SW_WAR
	.align		4
.L_41:
        /*0124*/ 	.byte	0x04, 0x36
        /*0126*/ 	.short	(.L_43 - .L_42)
.L_42:
        /*0128*/ 	.word	0x00000008
.L_43:


//--------------------- .nv.compat                --------------------------
	.section	.nv.compat,"",@"SHT_CUDA_COMPAT_INFO"
	.align	4
        /*0000*/ 	.byte	0x02, 0x02, 0x01, 0x00, 0x02, 0x05, 0x05, 0x00, 0x02, 0x03, 0x00, 0x00, 0x02, 0x06, 0x01, 0x00


//--------------------- .nv.callgraph             --------------------------
	.section	.nv.callgraph,"",@"SHT_CUDA_CALLGRAPH"
	.align	4
	.sectionentsize	8
	.align		4
        /*0000*/ 	.word	0x00000000
	.align		4
        /*0004*/ 	.word	0xffffffff
	.align		4
        /*0008*/ 	.word	0x00000000
	.align		4
        /*000c*/ 	.word	0xfffffffe
	.align		4
        /*0010*/ 	.word	0x00000000
	.align		4
        /*0014*/ 	.word	0xfffffffd
	.align		4
        /*0018*/ 	.word	0x00000000
	.align		4
        /*001c*/ 	.word	0xfffffffc


//--------------------- .text.matmul_kernel       --------------------------
	.section	.text.matmul_kernel,"ax",@progbits
	.align	128
        .global         matmul_kernel
        .type           matmul_kernel,@function
        .size           matmul_kernel,(.L_x_3 - matmul_kernel)
        .other          matmul_kernel,@"STO_CUDA_ENTRY STV_DEFAULT"
matmul_kernel:
.text.matmul_kernel:
[----:B------:R-:W0:Y:S08]  /*0000*/  LDC R1, c[0x0][0x37c] ;  /* 0x0000df00ff017b82 */ /* 0x000e300000000800 */
[----:B------:R-:W1:Y:S01]  /*0010*/  LDC.64 R16, c[0x0][0x398] ;  /* 0x0000e600ff107b82 */ /* 0x000e620000000a00 */
[----:B------:R-:W2:Y:S01]  /*0020*/  S2R R5, SR_CTAID.X ;  /* 0x0000000000057919 */ /* 0x000ea20000002500 */
[----:B------:R-:W-:Y:S01]  /*0030*/  UMOV UR4, 0x400 ;  /* 0x0000040000047882 */ /* 0x000fe20000000000 */
[----:B------:R-:W3:Y:S05]  /*0040*/  LDCU.64 UR6, c[0x0][0x358] ;  /* 0x00006b00ff0677ac */ /* 0x000eea0008000a00 */
[----:B------:R-:W4:Y:S08]  /*0050*/  LDC R22, c[0x0][0x3a0] ;  /* 0x0000e800ff167b82 */ /* 0x000f300000000800 */
[----:B------:R-:W5:Y:S01]  /*0060*/  S2UR UR5, SR_CgaCtaId ;  /* 0x00000000000579c3 */ /* 0x000f620000008800 */
[----:B-1----:R-:W-:-:S05]  /*0070*/  VIADD R0, R17, 0x3f ;  /* 0x0000003f11007836 */ /* 0x002fca0000000000 */
[----:B------:R-:W-:Y:S01]  /*0080*/  SHF.R.S32.HI R3, RZ, 0x1f, R0 ;  /* 0x0000001fff037819 */ /* 0x000fe20000011400 */
[----:B----4-:R-:W-:-:S03]  /*0090*/  VIADD R22, R22, 0x1f ;  /* 0x0000001f16167836 */ /* 0x010fc60000000000 */
[----:B------:R-:W-:Y:S02]  /*00a0*/  LEA.HI R3, R3, R0, RZ, 0x6 ;  /* 0x0000000003037211 */ /* 0x000fe400078f30ff */
[----:B--2---:R-:W-:Y:S02]  /*00b0*/  IABS R8, R5 ;  /* 0x0000000500087213 */ /* 0x004fe40000000000 */
[----:B------:R-:W-:Y:S01]  /*00c0*/  SHF.R.S32.HI R3, RZ, 0x6, R3 ;  /* 0x00000006ff037819 */ /* 0x000fe20000011403 */
[----:B-----5:R-:W-:-:S04]  /*00d0*/  ULEA UR4, UR5, UR4, 0x18 ;  /* 0x0000000405047291 */ /* 0x020fc8000f8ec0ff */
[----:B------:R-:W-:-:S05]  /*00e0*/  IMAD.SHL.U32 R4, R3, 0x8, RZ ;  /* 0x0000000803047824 */ /* 0x000fca00078e00ff */
[-C--:B------:R-:W-:Y:S02]  /*00f0*/  IABS R7, R4.reuse ;  /* 0x0000000400077213 */ /* 0x080fe40000000000 */
[----:B------:R-:W-:Y:S02]  /*0100*/  IABS R10, R4 ;  /* 0x00000004000a7213 */ /* 0x000fe40000000000 */
[----:B------:R-:W1:Y:S08]  /*0110*/  I2F.RP R0, R7 ;  /* 0x0000000700007306 */ /* 0x000e700000209400 */
[----:B-1----:R-:W1:Y:S02]  /*0120*/  MUFU.RCP R0, R0 ;  /* 0x0000000000007308 */ /* 0x002e640000001000 */
[----:B-1----:R-:W-:-:S02]  /*0130*/  VIADD R2, R0, 0xffffffe ;  /* 0x0ffffffe00027836 */ /* 0x002fc40000000000 */
[----:B------:R-:W-:-:S04]  /*0140*/  IMAD.MOV R0, RZ, RZ, -R10 ;  /* 0x000000ffff007224 */ /* 0x000fc800078e0a0a */
[----:B------:R1:W2:Y:S02]  /*0150*/  F2I.FTZ.U32.TRUNC.NTZ R3, R2 ;  /* 0x0000000200037305 */ /* 0x0002a4000021f000 */
[----:B-1----:R-:W-:Y:S02]  /*0160*/  IMAD.MOV.U32 R2, RZ, RZ, RZ ;  /* 0x000000ffff027224 */ /* 0x002fe400078e00ff */
[----:B--2---:R-:W-:-:S04]  /*0170*/  IMAD.MOV R6, RZ, RZ, -R3 ;  /* 0x000000ffff067224 */ /* 0x004fc800078e0a03 */
[----:B------:R-:W-:Y:S02]  /*0180*/  IMAD R9, R6, R7, RZ ;  /* 0x0000000706097224 */ /* 0x000fe400078e02ff */
[----:B------:R-:W-:Y:S02]  /*0190*/  IMAD.MOV.U32 R6, RZ, RZ, R8 ;  /* 0x000000ffff067224 */ /* 0x000fe400078e0008 */
[----:B------:R-:W-:-:S06]  /*01a0*/  IMAD.HI.U32 R3, R3, R9, R2 ;  /* 0x0000000903037227 */ /* 0x000fcc00078e0002 */
[----:B------:R-:W-:-:S04]  /*01b0*/  IMAD.HI.U32 R3, R3, R6, RZ ;  /* 0x0000000603037227 */ /* 0x000fc800078e00ff */
[----:B------:R-:W-:-:S05]  /*01c0*/  IMAD R0, R3, R0, R6 ;  /* 0x0000000003007224 */ /* 0x000fca00078e0206 */
[----:B------:R-:W-:-:S13]  /*01d0*/  ISETP.GT.U32.AND P1, PT, R7, R0, PT ;  /* 0x000000000700720c */ /* 0x000fda0003f24070 */
[----:B------:R-:W-:Y:S02]  /*01e0*/  @!P1 IMAD.IADD R0, R0, 0x1, -R7 ;  /* 0x0000000100009824 */ /* 0x000fe400078e0a07 */
[----:B------:R-:W-:Y:S01]  /*01f0*/  @!P1 VIADD R3, R3, 0x1 ;  /* 0x0000000103039836 */ /* 0x000fe20000000000 */
[----:B------:R-:W-:Y:S02]  /*0200*/  ISETP.NE.AND P1, PT, R4, RZ, PT ;  /* 0x000000ff0400720c */ /* 0x000fe40003f25270 */
[----:B------:R-:W-:Y:S02]  /*0210*/  ISETP.GE.U32.AND P0, PT, R0, R7, PT ;  /* 0x000000070000720c */ /* 0x000fe40003f06070 */
[----:B------:R-:W-:-:S04]  /*0220*/  LOP3.LUT R0, R5, R4, RZ, 0x3c, !PT ;  /* 0x0000000405007212 */ /* 0x000fc800078e3cff */
[----:B------:R-:W-:Y:S01]  /*0230*/  ISETP.GE.AND P2, PT, R0, RZ, PT ;  /* 0x000000ff0000720c */ /* 0x000fe20003f46270 */
[----:B------:R-:W-:-:S06]  /*0240*/  VIADD R0, R16, 0xf ;  /* 0x0000000f10007836 */ /* 0x000fcc0000000000 */
[----:B------:R-:W-:-:S04]  /*0250*/  @P0 VIADD R3, R3, 0x1 ;  /* 0x0000000103030836 */ /* 0x000fc80000000000 */
[----:B------:R-:W-:Y:S01]  /*0260*/  IMAD.MOV.U32 R2, RZ, RZ, R3 ;  /* 0x000000ffff027224 */ /* 0x000fe200078e0003 */
[----:B------:R-:W-:-:S03]  /*0270*/  SHF.R.S32.HI R3, RZ, 0x1f, R0 ;  /* 0x0000001fff037819 */ /* 0x000fc60000011400 */
[----:B------:R-:W-:Y:S01]  /*0280*/  @!P2 IMAD.MOV R2, RZ, RZ, -R2 ;  /* 0x000000ffff02a224 */ /* 0x000fe200078e0a02 */
[----:B------:R-:W-:Y:S02]  /*0290*/  @!P1 LOP3.LUT R2, RZ, R4, RZ, 0x33, !PT ;  /* 0x00000004ff029212 */ /* 0x000fe400078e33ff */
[----:B------:R-:W-:-:S03]  /*02a0*/  LEA.HI R3, R3, R0, RZ, 0x4 ;  /* 0x0000000003037211 */ /* 0x000fc600078f20ff */
[----:B------:R-:W-:Y:S02]  /*02b0*/  IMAD.SHL.U32 R6, R2, 0x8, RZ ;  /* 0x0000000802067824 */ /* 0x000fe400078e00ff */
[----:B------:R-:W-:-:S03]  /*02c0*/  IMAD.MOV R2, RZ, RZ, -R2 ;  /* 0x000000ffff027224 */ /* 0x000fc600078e0a02 */
[----:B------:R-:W-:Y:S01]  /*02d0*/  LEA.HI.SX32 R3, R3, -R6, 0x1c ;  /* 0x8000000603037211 */ /* 0x000fe200078fe2ff */
[----:B------:R-:W-:-:S03]  /*02e0*/  IMAD R4, R4, R2, R5 ;  /* 0x0000000204047224 */ /* 0x000fc600078e0205 */
[----:B------:R-:W-:Y:S02]  /*02f0*/  VIMNMX R11, PT, PT, R3, 0x8, PT ;  /* 0x00000008030b7848 */ /* 0x000fe40003fe0100 */
[----:B------:R-:W-:Y:S02]  /*0300*/  IABS R9, R4 ;  /* 0x0000000400097213 */ /* 0x000fe40000000000 */
[----:B------:R-:W-:-:S04]  /*0310*/  IABS R7, R11 ;  /* 0x0000000b00077213 */ /* 0x000fc80000000000 */
[----:B------:R-:W1:Y:S08]  /*0320*/  I2F.RP R0, R7 ;  /* 0x0000000700007306 */ /* 0x000e700000209400 */
[----:B-1----:R-:W1:Y:S02]  /*0330*/  MUFU.RCP R0, R0 ;  /* 0x0000000000007308 */ /* 0x002e640000001000 */
[----:B-1----:R-:W-:-:S06]  /*0340*/  VIADD R3, R0, 0xffffffe ;  /* 0x0ffffffe00037836 */ /* 0x002fcc0000000000 */
[----:B------:R-:W1:Y:S02]  /*0350*/  F2I.FTZ.U32.TRUNC.NTZ R3, R3 ;  /* 0x0000000300037305 */ /* 0x000e64000021f000 */
[----:B-1----:R-:W-:-:S04]  /*0360*/  IMAD.MOV R8, RZ, RZ, -R3 ;  /* 0x000000ffff087224 */ /* 0x002fc800078e0a03 */
[----:B------:R-:W-:Y:S01]  /*0370*/  IMAD.MOV.U32 R2, RZ, RZ, R8 ;  /* 0x000000ffff027224 */ /* 0x000fe200078e0008 */
[----:B------:R-:W-:-:S03]  /*0380*/  IABS R8, R11 ;  /* 0x0000000b00087213 */ /* 0x000fc60000000000 */
[----:B------:R-:W-:Y:S02]  /*0390*/  IMAD R5, R2, R7, RZ ;  /* 0x0000000702057224 */ /* 0x000fe400078e02ff */
[----:B------:R-:W-:Y:S02]  /*03a0*/  IMAD.MOV.U32 R2, RZ, RZ, RZ ;  /* 0x000000ffff027224 */ /* 0x000fe400078e00ff */
[----:B------:R-:W-:Y:S02]  /*03b0*/  IMAD.MOV R0, RZ, RZ, -R8 ;  /* 0x000000ffff007224 */ /* 0x000fe400078e0a08 */
[----:B------:R-:W-:Y:S01]  /*03c0*/  IMAD.HI.U32 R2, R3, R5, R2 ;  /* 0x0000000503027227 */ /* 0x000fe200078e0002 */
[----:B------:R-:W-:-:S04]  /*03d0*/  LOP3.LUT R3, R4, R11, RZ, 0x3c, !PT ;  /* 0x0000000b04037212 */ /* 0x000fc800078e3cff */
[----:B------:R-:W-:Y:S01]  /*03e0*/  ISETP.GE.AND P2, PT, R3, RZ, PT ;  /* 0x000000ff0300720c */ /* 0x000fe20003f46270 */
[----:B------:R-:W-:-:S04]  /*03f0*/  IMAD.HI.U32 R2, R2, R9, RZ ;  /* 0x0000000902027227 */ /* 0x000fc800078e00ff */
[----:B------:R-:W-:-:S05]  /*0400*/  IMAD R0, R2, R0, R9 ;  /* 0x0000000002007224 */ /* 0x000fca00078e0209 */
[----:B------:R-:W-:-:S13]  /*0410*/  ISETP.GT.U32.AND P1, PT, R7, R0, PT ;  /* 0x000000000700720c */ /* 0x000fda0003f24070 */
[----:B------:R-:W-:Y:S02]  /*0420*/  @!P1 IMAD.IADD R0, R0, 0x1, -R7 ;  /* 0x0000000100009824 */ /* 0x000fe400078e0a07 */
[----:B------:R-:W-:Y:S01]  /*0430*/  @!P1 VIADD R2, R2, 0x1 ;  /* 0x0000000102029836 */ /* 0x000fe20000000000 */
[----:B------:R-:W-:Y:S02]  /*0440*/  ISETP.NE.AND P1, PT, R11, RZ, PT ;  /* 0x000000ff0b00720c */ /* 0x000fe40003f25270 */
[----:B------:R-:W-:Y:S02]  /*0450*/  ISETP.GE.U32.AND P0, PT, R0, R7, PT ;  /* 0x000000070000720c */ /* 0x000fe40003f06070 */
[----:B------:R-:W1:Y:S11]  /*0460*/  S2R R0, SR_TID.X ;  /* 0x0000000000007919 */ /* 0x000e760000002100 */
[----:B------:R-:W-:Y:S01]  /*0470*/  @P0 VIADD R2, R2, 0x1 ;  /* 0x0000000102020836 */ /* 0x000fe20000000000 */
[----:B------:R-:W-:-:S03]  /*0480*/  ISETP.GT.AND P0, PT, R22, 0x1f, PT ;  /* 0x0000001f1600780c */ /* 0x000fc60003f04270 */
[----:B------:R-:W-:-:S04]  /*0490*/  IMAD.MOV.U32 R7, RZ, RZ, R2 ;  /* 0x000000ffff077224 */ /* 0x000fc800078e0002 */
[----:B------:R-:W-:Y:S01]  /*04a0*/  @!P2 IMAD.MOV R7, RZ, RZ, -R7 ;  /* 0x000000ffff07a224 */ /* 0x000fe200078e0a07 */
[----:B------:R-:W-:-:S05]  /*04b0*/  @!P1 LOP3.LUT R7, RZ, R11, RZ, 0x33, !PT ;  /* 0x0000000bff079212 */ /* 0x000fca00078e33ff */
[----:B------:R-:W-:Y:S01]  /*04c0*/  IMAD.MOV R2, RZ, RZ, -R7 ;  /* 0x000000ffff027224 */ /* 0x000fe200078e0a07 */
[----:B------:R-:W-:Y:S02]  /*04d0*/  @!P0 CS2R R24, SRZ ;  /* 0x0000000000188805 */ /* 0x000fe4000001ff00 */
[----:B------:R-:W-:Y:S01]  /*04e0*/  @!P0 CS2R R26, SRZ ;  /* 0x00000000001a8805 */ /* 0x000fe2000001ff00 */
[----:B------:R-:W-:Y:S02]  /*04f0*/  IMAD.SHL.U32 R7, R7, 0x40, RZ ;  /* 0x0000004007077824 */ /* 0x000fe400078e00ff */
[----:B------:R-:W-:Y:S01]  /*0500*/  IMAD R2, R11, R2, R4 ;  /* 0x000000020b027224 */ /* 0x000fe200078e0204 */
[C---:B-1----:R-:W-:Y:S01]  /*0510*/  LOP3.LUT R3, R0.reuse, 0xf, RZ, 0xc0, !PT ;  /* 0x0000000f00037812 */ /* 0x042fe200078ec0ff */
[----:B------:R-:W-:Y:S01]  /*0520*/  @!P0 IMAD.SHL.U32 R5, R0, 0x40, RZ ;  /* 0x0000004000058824 */ /* 0x000fe200078e00ff */
[----:B------:R-:W-:Y:S01]  /*0530*/  SHF.R.U32.HI R4, RZ, 0x4, R0 ;  /* 0x00000004ff047819 */ /* 0x000fe20000011600 */
[----:B------:R-:W-:Y:S01]  /*0540*/  IMAD.IADD R2, R6, 0x1, R2 ;  /* 0x0000000106027824 */ /* 0x000fe200078e0202 */
[C---:B------:R-:W-:Y:S01]  /*0550*/  LOP3.LUT R8, R0.reuse, 0x60, RZ, 0xc0, !PT ;  /* 0x0000006000087812 */ /* 0x040fe200078ec0ff */
[----:B------:R-:W-:Y:S01]  /*0560*/  @!P0 IMAD.SHL.U32 R6, R0, 0x20, RZ ;  /* 0x0000002000068824 */ /* 0x000fe200078e00ff */
[----:B------:R-:W-:Y:S01]  /*0570*/  SGXT.U32 R4, R4, 0x3 ;  /* 0x000000030404781a */ /* 0x000fe20000000000 */
[----:B------:R-:W-:Y:S01]  /*0580*/  IMAD R2, R2, 0x10, R3 ;  /* 0x0000001002027824 */ /* 0x000fe200078e0203 */
[----:B------:R-:W-:-:S02]  /*0590*/  LOP3.LUT R3, R0, 0x1f, RZ, 0xc0, !PT ;  /* 0x0000001f00037812 */ /* 0x000fc400078ec0ff */
[----:B------:R-:W-:Y:S01]  /*05a0*/  @!P0 LOP3.LUT R6, R6, 0x60, RZ, 0xc0, !PT ;  /* 0x0000006006068812 */ /* 0x000fe200078ec0ff */
[----:B0--3--:R-:W-:Y:S06]  /*05b0*/  @!P0 BRA `(.L_x_0) ;  /* 0x0000001c009c8947 */ /* 0x009fec0003800000 */
[----:B------:R-:W-:Y:S01]  /*05c0*/  IABS R20, R16 ;  /* 0x0000001000147213 */ /* 0x000fe20000000000 */
[----:B------:R-:W0:Y:S01]  /*05d0*/  LDCU UR8, c[0x0][0x3a4] ;  /* 0x00007480ff0877ac */ /* 0x000e220008000800 */
[----:B------:R-:W-:Y:S02]  /*05e0*/  IABS R11, R17 ;  /* 0x00000011000b7213 */ /* 0x000fe40000000000 */
[----:B------:R-:W1:Y:S01]  /*05f0*/  I2F.RP R6, R20 ;  /* 0x0000001400067306 */ /* 0x000e620000209400 */
[----:B------:R-:W-:Y:S01]  /*0600*/  IABS R19, R2 ;  /* 0x0000000200137213 */ /* 0x000fe20000000000 */
[----:B------:R-:W2:Y:S01]  /*0610*/  LDCU UR5, c[0x0][0x3a0] ;  /* 0x00007400ff0577ac */ /* 0x000ea20008000800 */
[----:B------:R-:W-:-:S05]  /*0620*/  ISETP.NE.AND P4, PT, R16, RZ, PT ;  /* 0x000000ff1000720c */ /* 0x000fca0003f85270 */
[----:B------:R-:W3:Y:S08]  /*0630*/  I2F.RP R5, R11 ;  /* 0x0000000b00057306 */ /* 0x000ef00000209400 */
[----:B-1----:R-:W1:Y:S08]  /*0640*/  MUFU.RCP R6, R6 ;  /* 0x0000000600067308 */ /* 0x002e700000001000 */
[----:B---3--:R-:W3:Y:S01]  /*0650*/  MUFU.RCP R5, R5 ;  /* 0x0000000500057308 */ /* 0x008ee20000001000 */
[----:B-1----:R-:W-:-:S07]  /*0660*/  VIADD R14, R6, 0xffffffe ;  /* 0x0ffffffe060e7836 */ /* 0x002fce0000000000 */
[----:B------:R1:W4:Y:S01]  /*0670*/  F2I.FTZ.U32.TRUNC.NTZ R15, R14 ;  /* 0x0000000e000f7305 */ /* 0x000322000021f000 */
[----:B---3--:R-:W-:Y:S01]  /*0680*/  VIADD R12, R5, 0xffffffe ;  /* 0x0ffffffe050c7836 */ /* 0x008fe20000000000 */
[----:B------:R-:W-:-:S06]  /*0690*/  LEA.HI R5, R8, R7, RZ, 0x1b ;  /* 0x0000000708057211 */ /* 0x000fcc00078fd8ff */
[----:B------:R3:W5:Y:S01]  /*06a0*/  F2I.FTZ.U32.TRUNC.NTZ R13, R12 ;  /* 0x0000000c000d7305 */ /* 0x000762000021f000 */
[----:B-1----:R-:W-:Y:S01]  /*06b0*/  IMAD.MOV.U32 R14, RZ, RZ, RZ ;  /* 0x000000ffff0e7224 */ /* 0x002fe200078e00ff */
[----:B------:R-:W-:Y:S01]  /*06c0*/  IABS R42, R5 ;  /* 0x00000005002a7213 */ /* 0x000fe20000000000 */
[C---:B------:R-:W-:Y:S02]  /*06d0*/  VIADD R21, R5.reuse, 0x3c ;  /* 0x0000003c05157836 */ /* 0x040fe40000000000 */
[----:B------:R-:W-:Y:S02]  /*06e0*/  VIADD R23, R5, 0x38 ;  /* 0x0000003805177836 */ /* 0x000fe40000000000 */
[----:B----4-:R-:W-:Y:S01]  /*06f0*/  IMAD.MOV R9, RZ, RZ, -R15 ;  /* 0x000000ffff097224 */ /* 0x010fe200078e0a0f */
[----:B------:R-:W-:Y:S01]  /*0700*/  IABS R10, R21 ;  /* 0x00000015000a7213 */ /* 0x000fe20000000000 */
[----:B---3--:R-:W-:Y:S01]  /*0710*/  IMAD.MOV.U32 R12, RZ, RZ, RZ ;  /* 0x000000ffff0c7224 */ /* 0x008fe200078e00ff */
[----:B------:R-:W-:Y:S01]  /*0720*/  ISETP.GE.AND P3, PT, R23, RZ, PT ;  /* 0x000000ff1700720c */ /* 0x000fe20003f66270 */
[----:B------:R-:W-:-:S02]  /*0730*/  IMAD R9, R9, R20, RZ ;  /* 0x0000001409097224 */ /* 0x000fc400078e02ff */
[----:B------:R-:W-:Y:S02]  /*0740*/  VIADD R24, R5, 0x34 ;  /* 0x0000003405187836 */ /* 0x000fe40000000000 */
[----:B------:R-:W-:-:S04]  /*0750*/  IMAD.HI.U32 R15, R15, R9, R14 ;  /* 0x000000090f0f7227 */ /* 0x000fc800078e000e */
[----:B-----5:R-:W-:Y:S02]  /*0760*/  IMAD.MOV R6, RZ, RZ, -R13 ;  /* 0x000000ffff067224 */ /* 0x020fe400078e0a0d */
[----:B------:R-:W-:-:S04]  /*0770*/  IMAD.HI.U32 R15, R15, R19, RZ ;  /* 0x000000130f0f7227 */ /* 0x000fc800078e00ff */
[----:B------:R-:W-:Y:S02]  /*0780*/  IMAD.MOV R15, RZ, RZ, -R15 ;  /* 0x000000ffff0f7224 */ /* 0x000fe400078e0a0f */
[----:B------:R-:W-:Y:S02]  /*0790*/  IMAD R9, R6, R11, RZ ;  /* 0x0000000b06097224 */ /* 0x000fe400078e02ff */
[C---:B------:R-:W-:Y:S01]  /*07a0*/  IMAD R19, R20.reuse, R15, R19 ;  /* 0x0000000f14137224 */ /* 0x040fe200078e0213 */
[----:B------:R-:W-:Y:S01]  /*07b0*/  IABS R15, R24 ;  /* 0x00000018000f7213 */ /* 0x000fe20000000000 */
[----:B------:R-:W-:Y:S01]  /*07c0*/  IMAD.HI.U32 R6, R13, R9, R12 ;  /* 0x000000090d067227 */ /* 0x000fe200078e000c */
[----:B------:R-:W-:Y:S02]  /*07d0*/  IABS R13, R23 ;  /* 0x00000017000d7213 */ /* 0x000fe40000000000 */
[----:B------:R-:W-:Y:S01]  /*07e0*/  ISETP.GT.U32.AND P0, PT, R20, R19, PT ;  /* 0x000000131400720c */ /* 0x000fe20003f04070 */
[----:B------:R-:W-:-:S02]  /*07f0*/  IMAD.MOV.U32 R12, RZ, RZ, R10 ;  /* 0x000000ffff0c7224 */ /* 0x000fc400078e000a */
[----:B------:R-:W-:-:S04]  /*0800*/  IMAD.HI.U32 R10, R6, R13, RZ ;  /* 0x0000000d060a7227 */ /* 0x000fc800078e00ff */
[----:B------:R-:W-:Y:S02]  /*0810*/  IMAD.MOV R14, RZ, RZ, -R10 ;  /* 0x000000ffff0e7224 */ /* 0x000fe400078e0a0a */
[----:B------:R-:W-:-:S04]  /*0820*/  IMAD.HI.U32 R9, R6, R12, RZ ;  /* 0x0000000c06097227 */ /* 0x000fc800078e00ff */
[----:B------:R-:W-:Y:S02]  /*0830*/  @!P0 IMAD.IADD R19, R19, 0x1, -R20 ;  /* 0x0000000113138824 */ /* 0x000fe400078e0a14 */
[----:B------:R-:W-:Y:S02]  /*0840*/  VIADD R25, R5, 0x30 ;  /* 0x0000003005197836 */ /* 0x000fe40000000000 */
[----:B------:R-:W-:Y:S01]  /*0850*/  IMAD R13, R11, R14, R13 ;  /* 0x0000000e0b0d7224 */ /* 0x000fe200078e020d */
[----:B------:R-:W-:Y:S01]  /*0860*/  ISETP.GT.U32.AND P2, PT, R20, R19, PT ;  /* 0x000000131400720c */ /* 0x000fe20003f44070 */
[----:B------:R-:W-:Y:S01]  /*0870*/  IMAD.MOV R9, RZ, RZ, -R9 ;  /* 0x000000ffff097224 */ /* 0x000fe200078e0a09 */
[----:B------:R-:W-:Y:S01]  /*0880*/  IABS R18, R25 ;  /* 0x0000001900127213 */ /* 0x000fe20000000000 */
[----:B------:R-:W-:Y:S01]  /*0890*/  VIADD R26, R5, 0x2c ;  /* 0x0000002c051a7836 */ /* 0x000fe20000000000 */
[C---:B------:R-:W-:Y:S01]  /*08a0*/  ISETP.GT.U32.AND P1, PT, R11.reuse, R13, PT ;  /* 0x0000000d0b00720c */ /* 0x040fe20003f24070 */
[----:B------:R-:W-:-:S02]  /*08b0*/  IMAD R12, R11, R9, R12 ;  /* 0x000000090b0c7224 */ /* 0x000fc400078e020c */
[----:B------:R-:W-:-:S03]  /*08c0*/  IMAD.HI.U32 R9, R6, R15, RZ ;  /* 0x0000000f06097227 */ /* 0x000fc600078e00ff */
[----:B------:R-:W-:Y:S01]  /*08d0*/  ISETP.GT.U32.AND P0, PT, R11, R12, PT ;  /* 0x0000000c0b00720c */ /* 0x000fe20003f04070 */
[----:B------:R-:W-:-:S04]  /*08e0*/  IMAD.HI.U32 R10, R6, R18, RZ ;  /* 0x00000012060a7227 */ /* 0x000fc800078e00ff */
[----:B------:R-:W-:Y:S01]  /*08f0*/  @!P2 IMAD.IADD R19, R19, 0x1, -R20 ;  /* 0x000000011313a824 */ /* 0x000fe200078e0a14 */
[----:B------:R-:W-:Y:S01]  /*0900*/  ISETP.GE.AND P2, PT, R2, RZ, PT ;  /* 0x000000ff0200720c */ /* 0x000fe20003f46270 */
[----:B------:R-:W-:Y:S01]  /*0910*/  IMAD.MOV R14, RZ, RZ, -R9 ;  /* 0x000000ffff0e7224 */ /* 0x000fe200078e0a09 */
[----:B------:R-:W-:Y:S01]  /*0920*/  SHF.R.S32.HI R9, RZ, 0x1f, R22 ;  /* 0x0000001fff097819 */ /* 0x000fe20000011416 */
[----:B------:R-:W-:Y:S02]  /*0930*/  IMAD.MOV R10, RZ, RZ, -R10 ;  /* 0x000000ffff0a7224 */ /* 0x000fe400078e0a0a */
[----:B------:R-:W-:Y:S01]  /*0940*/  IMAD R14, R11, R14, R15 ;  /* 0x0000000e0b0e7224 */ /* 0x000fe200078e020f */
[----:B------:R-:W-:Y:S01]  /*0950*/  LEA.HI R22, R9, R22, RZ, 0x5 ;  /* 0x0000001609167211 */ /* 0x000fe200078f28ff */
[----:B------:R-:W-:Y:S01]  /*0960*/  IMAD R15, R11, R10, R18 ;  /* 0x0000000a0b0f7224 */ /* 0x000fe200078e0212 */
[----:B------:R-:W-:Y:S01]  /*0970*/  IABS R10, R26 ;  /* 0x0000001a000a7213 */ /* 0x000fe20000000000 */
[--C-:B------:R-:W-:Y:S01]  /*0980*/  @!P1 IMAD.IADD R13, R13, 0x1, -R11.reuse ;  /* 0x000000010d0d9824 */ /* 0x100fe200078e0a0b */
[----:B------:R-:W-:Y:S01]  /*0990*/  ISETP.GT.U32.AND P1, PT, R11, R14, PT ;  /* 0x0000000e0b00720c */ /* 0x000fe20003f24070 */
[----:B------:R-:W-:Y:S01]  /*09a0*/  @!P0 IMAD.IADD R12, R12, 0x1, -R11 ;  /* 0x000000010c0c8824 */ /* 0x000fe200078e0a0b */
[----:B------:R-:W-:Y:S01]  /*09b0*/  ISETP.GE.AND P0, PT, R21, RZ, PT ;  /* 0x000000ff1500720c */ /* 0x000fe20003f06270 */
[----:B------:R-:W-:Y:S01]  /*09c0*/  @!P2 IMAD.MOV R19, RZ, RZ, -R19 ;  /* 0x000000ffff13a224 */ /* 0x000fe200078e0a13 */
[C---:B------:R-:W-:Y:S01]  /*09d0*/  ISETP.GT.U32.AND P2, PT, R11.reuse, R15, PT ;  /* 0x0000000f0b00720c */ /* 0x040fe20003f44070 */
[----:B------:R-:W-:Y:S01]  /*09e0*/  IMAD.HI.U32 R9, R6, R10, RZ ;  /* 0x0000000a06097227 */ /* 0x000fe200078e00ff */
[----:B------:R-:W-:-:S02]  /*09f0*/  ISETP.GT.U32.AND P6, PT, R11, R12, PT ;  /* 0x0000000c0b00720c */ /* 0x000fc40003fc4070 */
[----:B------:R-:W-:Y:S01]  /*0a00*/  ISETP.GT.U32.AND P5, PT, R11, R13, PT ;  /* 0x0000000d0b00720c */ /* 0x000fe20003fa4070 */
[----:B------:R-:W-:Y:S01]  /*0a10*/  IMAD.MOV R9, RZ, RZ, -R9 ;  /* 0x000000ffff097224 */ /* 0x000fe200078e0a09 */
[----:B------:R-:W-:Y:S01]  /*0a20*/  @!P4 LOP3.LUT R19, RZ, R16, RZ, 0x33, !PT ;  /* 0x00000010ff13c212 */ /* 0x000fe200078e33ff */
[----:B------:R-:W-:Y:S01]  /*0a30*/  VIADD R16, R5, 0x24 ;  /* 0x0000002405107836 */ /* 0x000fe20000000000 */
[----:B------:R-:W-:Y:S01]  /*0a40*/  ISETP.GE.AND P4, PT, R24, RZ, PT ;  /* 0x000000ff1800720c */ /* 0x000fe20003f86270 */
[--C-:B------:R-:W-:Y:S02]  /*0a50*/  @!P1 IMAD.IADD R14, R14, 0x1, -R11.reuse ;  /* 0x000000010e0e9824 */ /* 0x100fe400078e0a0b */
[----:B------:R-:W-:Y:S01]  /*0a60*/  IMAD R10, R11, R9, R10 ;  /* 0x000000090b0a7224 */ /* 0x000fe200078e020a */
[----:B------:R-:W-:Y:S01]  /*0a70*/  IABS R24, R16 ;  /* 0x0000001000187213 */ /* 0x000fe20000000000 */
[----:B------:R-:W-:Y:S01]  /*0a80*/  @!P2 IMAD.IADD R15, R15, 0x1, -R11 ;  /* 0x000000010f0fa824 */ /* 0x000fe200078e0a0b */
[----:B------:R-:W-:Y:S01]  /*0a90*/  ISETP.GT.U32.AND P1, PT, R11, R14, PT ;  /* 0x0000000e0b00720c */ /* 0x000fe20003f24070 */
[----:B------:R-:W-:-:S02]  /*0aa0*/  VIADD R9, R5, 0x28 ;  /* 0x0000002805097836 */ /* 0x000fc40000000000 */
[--C-:B------:R-:W-:Y:S01]  /*0ab0*/  @!P6 IMAD.IADD R12, R12, 0x1, -R11.reuse ;  /* 0x000000010c0ce824 */ /* 0x100fe200078e0a0b */
[----:B------:R-:W-:Y:S01]  /*0ac0*/  ISETP.GT.U32.AND P2, PT, R11, R15, PT ;  /* 0x0000000f0b00720c */ /* 0x000fe20003f44070 */
[----:B------:R-:W-:Y:S01]  /*0ad0*/  VIADD R18, R5, 0x20 ;  /* 0x0000002005127836 */ /* 0x000fe20000000000 */
[----:B------:R-:W-:Y:S01]  /*0ae0*/  IABS R20, R9 ;  /* 0x0000000900147213 */ /* 0x000fe20000000000 */
[----:B------:R-:W-:Y:S01]  /*0af0*/  @!P0 IMAD.MOV R12, RZ, RZ, -R12 ;  /* 0x000000ffff0c8224 */ /* 0x000fe200078e0a0c */
[----:B------:R-:W-:Y:S01]  /*0b00*/  ISETP.GE.AND P0, PT, R9, RZ, PT ;  /* 0x000000ff0900720c */ /* 0x000fe20003f06270 */
[--C-:B------:R-:W-:Y:S01]  /*0b10*/  @!P5 IMAD.IADD R13, R13, 0x1, -R11.reuse ;  /* 0x000000010d0dd824 */ /* 0x100fe200078e0a0b */
[----:B------:R-:W-:Y:S01]  /*0b20*/  ISETP.GE.AND P6, PT, R25, RZ, PT ;  /* 0x000000ff1900720c */ /* 0x000fe20003fc6270 */
[----:B------:R-:W-:Y:S01]  /*0b30*/  IMAD.HI.U32 R9, R6, R20, RZ ;  /* 0x0000001406097227 */ /* 0x000fe200078e00ff */
[----:B------:R-:W-:Y:S02]  /*0b40*/  ISETP.GE.AND P5, PT, R26, RZ, PT ;  /* 0x000000ff1a00720c */ /* 0x000fe40003fa6270 */
[----:B------:R-:W-:Y:S01]  /*0b50*/  IABS R26, R18 ;  /* 0x00000012001a7213 */ /* 0x000fe20000000000 */
[----:B------:R-:W-:Y:S01]  /*0b60*/  @!P1 IMAD.IADD R14, R14, 0x1, -R11 ;  /* 0x000000010e0e9824 */ /* 0x000fe200078e0a0b */
[----:B------:R-:W-:Y:S01]  /*0b70*/  ISETP.GE.AND P1, PT, R16, RZ, PT ;  /* 0x000000ff1000720c */ /* 0x000fe20003f26270 */
[----:B------:R-:W-:-:S04]  /*0b80*/  IMAD.HI.U32 R16, R6, R24, RZ ;  /* 0x0000001806107227 */ /* 0x000fc800078e00ff */
[----:B------:R-:W-:Y:S02]  /*0b90*/  IMAD.MOV R9, RZ, RZ, -R9 ;  /* 0x000000ffff097224 */ /* 0x000fe400078e0a09 */
[----:B------:R-:W-:Y:S01]  /*0ba0*/  @!P2 IMAD.IADD R15, R15, 0x1, -R11 ;  /* 0x000000010f0fa824 */ /* 0x000fe200078e0a0b */
[----:B------:R-:W-:Y:S01]  /*0bb0*/  ISETP.GE.AND P2, PT, R18, RZ, PT ;  /* 0x000000ff1200720c */ /* 0x000fe20003f46270 */
[----:B------:R-:W-:Y:S02]  /*0bc0*/  IMAD.MOV R18, RZ, RZ, -R16 ;  /* 0x000000ffff127224 */ /* 0x000fe400078e0a10 */
[C---:B------:R-:W-:Y:S02]  /*0bd0*/  IMAD R16, R11.reuse, R9, R20 ;  /* 0x000000090b107224 */ /* 0x040fe400078e0214 */
[C---:B------:R-:W-:Y:S02]  /*0be0*/  IMAD R24, R11.reuse, R18, R24 ;  /* 0x000000120b187224 */ /* 0x040fe400078e0218 */
[----:B------:R-:W-:Y:S01]  /*0bf0*/  @!P4 IMAD.MOV R14, RZ, RZ, -R14 ;  /* 0x000000ffff0ec224 */ /* 0x000fe200078e0a0e */
[C---:B------:R-:W-:Y:S01]  /*0c00*/  ISETP.GT.U32.AND P4, PT, R11.reuse, R16, PT ;  /* 0x000000100b00720c */ /* 0x040fe20003f84070 */
[----:B------:R-:W-:Y:S01]  /*0c10*/  @!P6 IMAD.MOV R15, RZ, RZ, -R15 ;  /* 0x000000ffff0fe224 */ /* 0x000fe200078e0a0f */
[----:B------:R-:W-:Y:S01]  /*0c20*/  ISETP.GT.U32.AND P6, PT, R11, R24, PT ;  /* 0x000000180b00720c */ /* 0x000fe20003fc4070 */
[----:B------:R-:W-:-:S02]  /*0c30*/  VIADD R21, R5, 0x1c ;  /* 0x0000001c05157836 */ /* 0x000fc40000000000 */
[----:B------:R-:W-:-:S03]  /*0c40*/  IMAD.HI.U32 R9, R6, R26, RZ ;  /* 0x0000001a06097227 */ /* 0x000fc600078e00ff */
[----:B------:R-:W-:Y:S01]  /*0c50*/  IABS R28, R21 ;  /* 0x00000015001c7213 */ /* 0x000fe20000000000 */
[----:B------:R-:W-:Y:S01]  /*0c60*/  @!P3 IMAD.MOV R13, RZ, RZ, -R13 ;  /* 0x000000ffff0db224 */ /* 0x000fe200078e0a0d */
[C---:B------:R-:W-:Y:S01]  /*0c70*/  ISETP.GT.U32.AND P3, PT, R11.reuse, R10, PT ;  /* 0x0000000a0b00720c */ /* 0x040fe20003f64070 */
[----:B------:R-:W-:Y:S02]  /*0c80*/  IMAD.MOV R9, RZ, RZ, -R9 ;  /* 0x000000ffff097224 */ /* 0x000fe400078e0a09 */
[--C-:B------:R-:W-:Y:S02]  /*0c90*/  @!P4 IMAD.IADD R16, R16, 0x1, -R11.reuse ;  /* 0x000000011010c824 */ /* 0x100fe400078e0a0b */
[----:B------:R-:W-:Y:S02]  /*0ca0*/  @!P6 IMAD.IADD R24, R24, 0x1, -R11 ;  /* 0x000000011818e824 */ /* 0x000fe400078e0a0b */
[----:B------:R-:W-:Y:S01]  /*0cb0*/  IMAD.HI.U32 R18, R6, R28, RZ ;  /* 0x0000001c06127227 */ /* 0x000fe200078e00ff */
[----:B------:R-:W-:-:S02]  /*0cc0*/  ISETP.GT.U32.AND P4, PT, R11, R16, PT ;  /* 0x000000100b00720c */ /* 0x000fc40003f84070 */
[C---:B------:R-:W-:Y:S01]  /*0cd0*/  ISETP.GT.U32.AND P6, PT, R11.reuse, R24, PT ;  /* 0x000000180b00720c */ /* 0x040fe20003fc4070 */
[----:B------:R-:W-:Y:S02]  /*0ce0*/  IMAD.MOV R18, RZ, RZ, -R18 ;  /* 0x000000ffff127224 */ /* 0x000fe400078e0a12 */
[----:B------:R-:W-:Y:S02]  /*0cf0*/  IMAD R26, R11, R9, R26 ;  /* 0x000000090b1a7224 */ /* 0x000fe400078e021a */
[----:B------:R-:W-:Y:S02]  /*0d00*/  VIADD R23, R5, 0x18 ;  /* 0x0000001805177836 */ /* 0x000fe40000000000 */
[C---:B------:R-:W-:Y:S02]  /*0d10*/  IMAD R28, R11.reuse, R18, R28 ;  /* 0x000000120b1c7224 */ /* 0x040fe400078e021c */
[--C-:B------:R-:W-:Y:S01]  /*0d20*/  @!P3 IMAD.IADD R10, R10, 0x1, -R11.reuse ;  /* 0x000000010a0ab824 */ /* 0x100fe200078e0a0b */
[----:B------:R-:W-:Y:S01]  /*0d30*/  IABS R30, R23 ;  /* 0x00000017001e7213 */ /* 0x000fe20000000000 */
[--C-:B------:R-:W-:Y:S01]  /*0d40*/  @!P4 IMAD.IADD R16, R16, 0x1, -R11.reuse ;  /* 0x000000011010c824 */ /* 0x100fe200078e0a0b */
[C---:B------:R-:W-:Y:S01]  /*0d50*/  ISETP.GT.U32.AND P4, PT, R11.reuse, R26, PT ;  /* 0x0000001a0b00720c */ /* 0x040fe20003f84070 */
[----:B------:R-:W-:Y:S01]  /*0d60*/  @!P6 IMAD.IADD R24, R24, 0x1, -R11 ;  /* 0x000000011818e824 */ /* 0x000fe200078e0a0b */
[C---:B------:R-:W-:Y:S01]  /*0d70*/  ISETP.GT.U32.AND P6, PT, R11.reuse, R28, PT ;  /* 0x0000001c0b00720c */ /* 0x040fe20003fc4070 */
[----:B------:R-:W-:Y:S01]  /*0d80*/  IMAD.HI.U32 R9, R6, R30, RZ ;  /* 0x0000001e06097227 */ /* 0x000fe200078e00ff */
[----:B------:R-:W-:-:S03]  /*0d90*/  ISETP.GT.U32.AND P3, PT, R11, R10, PT ;  /* 0x0000000a0b00720c */ /* 0x000fc60003f64070 */
[C---:B------:R-:W-:Y:S02]  /*0da0*/  VIADD R27, R5.reuse, 0x10 ;  /* 0x00000010051b7836 */ /* 0x040fe40000000000 */
[----:B------:R-:W-:Y:S02]  /*0db0*/  IMAD.MOV R9, RZ, RZ, -R9 ;  /* 0x000000ffff097224 */ /* 0x000fe400078e0a09 */
[----:B------:R-:W-:Y:S01]  /*0dc0*/  VIADD R29, R5, 0xc ;  /* 0x0000000c051d7836 */ /* 0x000fe20000000000 */
[----:B------:R-:W-:Y:S01]  /*0dd0*/  IABS R34, R27 ;  /* 0x0000001b00227213 */ /* 0x000fe20000000000 */
[C---:B------:R-:W-:Y:S02]  /*0de0*/  IMAD R30, R11.reuse, R9, R30 ;  /* 0x000000090b1e7224 */ /* 0x040fe400078e021e */
[--C-:B------:R-:W-:Y:S01]  /*0df0*/  @!P4 IMAD.IADD R26, R26, 0x1, -R11.reuse ;  /* 0x000000011a1ac824 */ /* 0x100fe200078e0a0b */
[----:B------:R-:W-:Y:S01]  /*0e00*/  IABS R36, R29 ;  /* 0x0000001d00247213 */ /* 0x000fe20000000000 */
[----:B------:R-:W-:Y:S01]  /*0e10*/  @!P6 IMAD.IADD R28, R28, 0x1, -R11 ;  /* 0x000000011c1ce824 */ /* 0x000fe200078e0a0b */
[C---:B------:R-:W-:Y:S01]  /*0e20*/  ISETP.GT.U32.AND P4, PT, R11.reuse, R30, PT ;  /* 0x0000001e0b00720c */ /* 0x040fe20003f84070 */
[----:B------:R-:W-:Y:S01]  /*0e30*/  IMAD.HI.U32 R20, R6, R34, RZ ;  /* 0x0000002206147227 */ /* 0x000fe200078e00ff */
[----:B------:R-:W-:-:S03]  /*0e40*/  ISETP.GT.U32.AND P6, PT, R11, R26, PT ;  /* 0x0000001a0b00720c */ /* 0x000fc60003fc4070 */
[----:B------:R-:W-:Y:S02]  /*0e50*/  VIADD R25, R5, 0x14 ;  /* 0x0000001405197836 */ /* 0x000fe40000000000 */
[----:B------:R-:W-:Y:S01]  /*0e60*/  @!P3 IMAD.IADD R10, R10, 0x1, -R11 ;  /* 0x000000010a0ab824 */ /* 0x000fe200078e0a0b */
[----:B------:R-:W-:Y:S01]  /*0e70*/  ISETP.GE.AND P3, PT, R21, RZ, PT ;  /* 0x000000ff1500720c */ /* 0x000fe20003f66270 */
[----:B------:R-:W-:Y:S01]  /*0e80*/  IMAD.HI.U32 R21, R6, R36, RZ ;  /* 0x0000002406157227 */ /* 0x000fe200078e00ff */
[----:B------:R-:W-:-:S03]  /*0e90*/  IABS R32, R25 ;  /* 0x0000001900207213 */ /* 0x000fc60000000000 */
[----:B------:R-:W-:Y:S02]  /*0ea0*/  IMAD.MOV R20, RZ, RZ, -R20 ;  /* 0x000000ffff147224 */ /* 0x000fe400078e0a14 */
[----:B------:R-:W-:Y:S02]  /*0eb0*/  IMAD.MOV R21, RZ, RZ, -R21 ;  /* 0x000000ffff157224 */ /* 0x000fe400078e0a15 */
[----:B------:R-:W-:Y:S02]  /*0ec0*/  IMAD R34, R11, R20, R34 ;  /* 0x000000140b227224 */ /* 0x000fe400078e0222 */
[----:B------:R-:W-:-:S04]  /*0ed0*/  IMAD.HI.U32 R18, R6, R32, RZ ;  /* 0x0000002006127227 */ /* 0x000fc800078e00ff */
[C---:B------:R-:W-:Y:S02]  /*0ee0*/  IMAD R36, R11.reuse, R21, R36 ;  /* 0x000000150b247224 */ /* 0x040fe400078e0224 */
[----:B------:R-:W-:Y:S02]  /*0ef0*/  IMAD.MOV.U32 R20, RZ, RZ, R16 ;  /* 0x000000ffff147224 */ /* 0x000fe400078e0010 */
[--C-:B------:R-:W-:Y:S01]  /*0f00*/  @!P4 IMAD.IADD R30, R30, 0x1, -R11.reuse ;  /* 0x000000011e1ec824 */ /* 0x100fe200078e0a0b */
[C---:B------:R-:W-:Y:S01]  /*0f10*/  ISETP.GT.U32.AND P4, PT, R11.reuse, R28, PT ;  /* 0x0000001c0b00720c */ /* 0x040fe20003f84070 */
[----:B------:R-:W-:Y:S02]  /*0f20*/  @!P6 IMAD.IADD R26, R26, 0x1, -R11 ;  /* 0x000000011a1ae824 */ /* 0x000fe400078e0a0b */
[----:B------:R-:W-:Y:S01]  /*0f30*/  @!P1 IMAD.MOV R24, RZ, RZ, -R24 ;  /* 0x000000ffff189224 */ /* 0x000fe200078e0a18 */
[----:B------:R-:W-:Y:S01]  /*0f40*/  ISETP.GT.U32.AND P1, PT, R11, R34, PT ;  /* 0x000000220b00720c */ /* 0x000fe20003f24070 */
[----:B------:R-:W-:-:S02]  /*0f50*/  IMAD.MOV R18, RZ, RZ, -R18 ;  /* 0x000000ffff127224 */ /* 0x000fc400078e0a12 */
[----:B------:R-:W-:Y:S01]  /*0f60*/  @!P0 IMAD.MOV R20, RZ, RZ, -R20 ;  /* 0x000000ffff148224 */ /* 0x000fe200078e0a14 */
[C---:B------:R-:W-:Y:S01]  /*0f70*/  ISETP.GT.U32.AND P0, PT, R11.reuse, R30, PT ;  /* 0x0000001e0b00720c */ /* 0x040fe20003f04070 */
[----:B------:R-:W-:Y:S01]  /*0f80*/  @!P2 IMAD.MOV R26, RZ, RZ, -R26 ;  /* 0x000000ffff1aa224 */ /* 0x000fe200078e0a1a */
[----:B------:R-:W-:Y:S01]  /*0f90*/  ISETP.GT.U32.AND P2, PT, R11, R36, PT ;  /* 0x000000240b00720c */ /* 0x000fe20003f44070 */
[----:B------:R-:W-:-:S04]  /*0fa0*/  IMAD.HI.U32 R9, R6, R42, RZ ;  /* 0x0000002a06097227 */ /* 0x000fc800078e00ff */
[----:B------:R-:W-:Y:S02]  /*0fb0*/  IMAD R32, R11, R18, R32 ;  /* 0x000000120b207224 */ /* 0x000fe400078e0220 */
[----:B------:R-:W-:Y:S02]  /*0fc0*/  IMAD.MOV.U32 R18, RZ, RZ, R10 ;  /* 0x000000ffff127224 */ /* 0x000fe400078e000a */
[----:B------:R-:W-:Y:S01]  /*0fd0*/  VIADD R31, R5, 0x8 ;  /* 0x00000008051f7836 */ /* 0x000fe20000000000 */
[----:B------:R-:W-:Y:S01]  /*0fe0*/  ISETP.GT.U32.AND P6, PT, R11, R32, PT ;  /* 0x000000200b00720c */ /* 0x000fe20003fc4070 */
[----:B------:R-:W-:Y:S02]  /*0ff0*/  IMAD.MOV R10, RZ, RZ, -R9 ;  /* 0x000000ffff0a7224 */ /* 0x000fe400078e0a09 */
[----:B------:R-:W-:Y:S01]  /*1000*/  VIADD R9, R5, 0x4 ;  /* 0x0000000405097836 */ /* 0x000fe20000000000 */
[----:B------:R-:W-:Y:S01]  /*1010*/  IABS R38, R31 ;  /* 0x0000001f00267213 */ /* 0x000fe20000000000 */
[----:B------:R-:W-:-:S02]  /*1020*/  @!P1 IMAD.IADD R34, R34, 0x1, -R11 ;  /* 0x0000000122229824 */ /* 0x000fc400078e0a0b */
[----:B------:R-:W-:Y:S01]  /*1030*/  @!P5 IMAD.MOV R18, RZ, RZ, -R18 ;  /* 0x000000ffff12d224 */ /* 0x000fe200078e0a12 */
[----:B------:R-:W-:Y:S01]  /*1040*/  IABS R40, R9 ;  /* 0x0000000900287213 */ /* 0x000fe20000000000 */
[--C-:B------:R-:W-:Y:S01]  /*1050*/  @!P0 IMAD.IADD R30, R30, 0x1, -R11.reuse ;  /* 0x000000011e1e8824 */ /* 0x100fe200078e0a0b */
[----:B------:R-:W-:Y:S01]  /*1060*/  ISETP.GE.AND P5, PT, R5, RZ, PT ;  /* 0x000000ff0500720c */ /* 0x000fe20003fa6270 */
[----:B------:R-:W-:Y:S01]  /*1070*/  @!P2 IMAD.IADD R36, R36, 0x1, -R11 ;  /* 0x000000012424a824 */ /* 0x000fe200078e0a0b */
[----:B------:R-:W-:Y:S01]  /*1080*/  ISETP.GE.AND P0, PT, R23, RZ, PT ;  /* 0x000000ff1700720c */ /* 0x000fe20003f06270 */
[----:B------:R-:W-:Y:S01]  /*1090*/  IMAD.HI.U32 R5, R6, R38, RZ ;  /* 0x0000002606057227 */ /* 0x000fe200078e00ff */
[----:B------:R-:W-:-:S03]  /*10a0*/  ISETP.GT.U32.AND P2, PT, R11, R34, PT ;  /* 0x000000220b00720c */ /* 0x000fc60003f44070 */
[----:B------:R-:W-:-:S04]  /*10b0*/  IMAD.HI.U32 R6, R6, R40, RZ ;  /* 0x0000002806067227 */ /* 0x000fc800078e00ff */
[----:B------:R-:W-:Y:S02]  /*10c0*/  IMAD.MOV R5, RZ, RZ, -R5 ;  /* 0x000000ffff057224 */ /* 0x000fe400078e0a05 */
[----:B------:R-:W-:Y:S02]  /*10d0*/  IMAD.MOV R6, RZ, RZ, -R6 ;  /* 0x000000ffff067224 */ /* 0x000fe400078e0a06 */
[C---:B------:R-:W-:Y:S01]  /*10e0*/  IMAD R42, R11.reuse, R10, R42 ;  /* 0x0000000a0b2a7224 */ /* 0x040fe200078e022a */
[----:B------:R-:W-:Y:S01]  /*10f0*/  SHF.R.S32.HI R10, RZ, 0x6, R0 ;  /* 0x00000006ff0a7819 */ /* 0x000fe20000011400 */
[C---:B------:R-:W-:Y:S02]  /*1100*/  IMAD R38, R11.reuse, R5, R38 ;  /* 0x000000050b267224 */ /* 0x040fe400078e0226 */
[----:B------:R-:W-:Y:S01]  /*1110*/  IMAD R40, R11, R6, R40 ;  /* 0x000000060b287224 */ /* 0x000fe200078e0228 */
[----:B------:R-:W-:Y:S01]  /*1120*/  SGXT R10, R10, 0x1 ;  /* 0x000000010a0a781a */ /* 0x000fe20000000200 */
[----:B------:R-:W-:-:S02]  /*1130*/  IMAD.SHL.U32 R5, R0, 0x40, RZ ;  /* 0x0000004000057824 */ /* 0x000fc400078e00ff */
[--C-:B------:R-:W-:Y:S01]  /*1140*/  @!P4 IMAD.IADD R28, R28, 0x1, -R11.reuse ;  /* 0x000000011c1cc824 */ /* 0x100fe200078e0a0b */
[C---:B------:R-:W-:Y:S01]  /*1150*/  ISETP.GT.U32.AND P4, PT, R11.reuse, R42, PT ;  /* 0x0000002a0b00720c */ /* 0x040fe20003f84070 */
[----:B------:R-:W-:Y:S01]  /*1160*/  @!P0 IMAD.MOV R30, RZ, RZ, -R30 ;  /* 0x000000ffff1e8224 */ /* 0x000fe200078e0a1e */
[C---:B------:R-:W-:Y:S01]  /*1170*/  ISETP.GT.U32.AND P0, PT, R11.reuse, R38, PT ;  /* 0x000000260b00720c */ /* 0x040fe20003f04070 */
[--C-:B------:R-:W-:Y:S01]  /*1180*/  @!P2 IMAD.IADD R34, R34, 0x1, -R11.reuse ;  /* 0x000000012222a824 */ /* 0x100fe200078e0a0b */
[----:B------:R-:W-:Y:S01]  /*1190*/  ISETP.GT.U32.AND P2, PT, R11, R40, PT ;  /* 0x000000280b00720c */ /* 0x000fe20003f44070 */
[----:B------:R-:W-:Y:S01]  /*11a0*/  @!P6 IMAD.IADD R32, R32, 0x1, -R11 ;  /* 0x000000012020e824 */ /* 0x000fe200078e0a0b */
[----:B------:R-:W-:Y:S01]  /*11b0*/  LOP3.LUT R6, R5, 0x1c0, RZ, 0xc0, !PT ;  /* 0x000001c005067812 */ /* 0x000fe200078ec0ff */
[----:B------:R-:W-:Y:S01]  /*11c0*/  @!P3 IMAD.MOV R28, RZ, RZ, -R28 ;  /* 0x000000ffff1cb224 */ /* 0x000fe200078e0a1c */
[C---:B------:R-:W-:Y:S01]  /*11d0*/  ISETP.GT.U32.AND P3, PT, R11.reuse, R36, PT ;  /* 0x000000240b00720c */ /* 0x040fe20003f64070 */
[----:B------:R-:W-:Y:S01]  /*11e0*/  IMAD.SHL.U32 R16, R0, 0x10, RZ ;  /* 0x0000001000107824 */ /* 0x000fe200078e00ff */
[----:B------:R-:W-:Y:S01]  /*11f0*/  ISETP.GT.U32.AND P1, PT, R11, R32, PT ;  /* 0x000000200b00720c */ /* 0x000fe20003f24070 */
[----:B------:R-:W-:Y:S01]  /*1200*/  VIADD R21, R6, UR4 ;  /* 0x0000000406157c36 */ /* 0x000fe20008000000 */
[----:B------:R-:W-:Y:S01]  /*1210*/  ISETP.GE.AND P6, PT, R25, RZ, PT ;  /* 0x000000ff1900720c */ /* 0x000fe20003fc6270 */
[----:B------:R-:W-:Y:S01]  /*1220*/  IMAD.SHL.U32 R6, R0, 0x20, RZ ;  /* 0x0000002000067824 */ /* 0x000fe200078e00ff */
[----:B------:R-:W-:Y:S01]  /*1230*/  LOP3.LUT R16, R16, 0x100, RZ, 0xc0, !PT ;  /* 0x0000010010107812 */ /* 0x000fe200078ec0ff */
[----:B------:R-:W-:Y:S01]  /*1240*/  IMAD R44, R8, 0x10, R21 ;  /* 0x00000010082c7824 */ /* 0x000fe200078e0215 */
[----:B------:R-:W-:Y:S01]  /*1250*/  SHF.R.S32.HI R21, RZ, 0x2, R0 ;  /* 0x00000002ff157819 */ /* 0x000fe20000011400 */
[--C-:B------:R-:W-:Y:S01]  /*1260*/  @!P4 IMAD.IADD R42, R42, 0x1, -R11.reuse ;  /* 0x000000012a2ac824 */ /* 0x100fe200078e0a0b */
[----:B------:R-:W-:Y:S01]  /*1270*/  LOP3.LUT R6, R6, 0x60, RZ, 0xc0, !PT ;  /* 0x0000006006067812 */ /* 0x000fe200078ec0ff */
[--C-:B------:R-:W-:Y:S01]  /*1280*/  @!P0 IMAD.IADD R38, R38, 0x1, -R11.reuse ;  /* 0x0000000126268824 */ /* 0x100fe200078e0a0b */
[----:B------:R-:W-:Y:S01]  /*1290*/  SGXT R21, R21, 0x1 ;  /* 0x000000011515781a */ /* 0x000fe20000000200 */
[--C-:B------:R-:W-:Y:S01]  /*12a0*/  @!P2 IMAD.IADD R40, R40, 0x1, -R11.reuse ;  /* 0x000000012828a824 */ /* 0x100fe200078e0a0b */
[C---:B------:R-:W-:Y:S01]  /*12b0*/  ISETP.GT.U32.AND P4, PT, R11.reuse, R42, PT ;  /* 0x0000002a0b00720c */ /* 0x040fe20003f84070 */
[C---:B------:R-:W-:Y:S01]  /*12c0*/  IMAD.SHL.U32 R8, R0.reuse, 0x2, RZ ;  /* 0x0000000200087824 */ /* 0x040fe200078e00ff */
[C---:B------:R-:W-:Y:S01]  /*12d0*/  ISETP.GT.U32.AND P0, PT, R11.reuse, R38, PT ;  /* 0x000000260b00720c */ /* 0x040fe20003f04070 */
[----:B------:R-:W-:Y:S01]  /*12e0*/  IMAD.SHL.U32 R25, R0, 0x8, RZ ;  /* 0x0000000800197824 */ /* 0x000fe200078e00ff */
[----:B------:R-:W-:Y:S01]  /*12f0*/  ISETP.GT.U32.AND P2, PT, R11, R40, PT ;  /* 0x000000280b00720c */ /* 0x000fe20003f44070 */
[----:B------:R-:W-:Y:S01]  /*1300*/  @!P1 IMAD.IADD R32, R32, 0x1, -R11 ;  /* 0x0000000120209824 */ /* 0x000fe200078e0a0b */
[----:B------:R-:W-:Y:S01]  /*1310*/  LOP3.LUT R23, R6, 0x90, R21, 0xf8, !PT ;  /* 0x0000009006177812 */ /* 0x000fe200078ef815 */
[--C-:B------:R-:W-:Y:S01]  /*1320*/  @!P3 IMAD.IADD R36, R36, 0x1, -R11.reuse ;  /* 0x000000012424b824 */ /* 0x100fe200078e0a0b */
[----:B------:R-:W-:Y:S01]  /*1330*/  LOP3.LUT R21, R10, 0x90, RZ, 0xc0, !PT ;  /* 0x000000900a157812 */ /* 0x000fe200078ec0ff */
[----:B------:R-:W-:Y:S01]  /*1340*/  @!P6 IMAD.MOV R32, RZ, RZ, -R32 ;  /* 0x000000ffff20e224 */ /* 0x000fe200078e0a20 */
[--C-:B------:R-:W-:Y:S01]  /*1350*/  LOP3.LUT R25, R25, 0x30, R8.reuse, 0x48, !PT ;  /* 0x0000003019197812 */ /* 0x100fe200078e4808 */
[----:B0-----:R-:W-:Y:S01]  /*1360*/  IMAD R60, R19, UR8, RZ ;  /* 0x00000008133c7c24 */ /* 0x001fe2000f8e02ff */
[--C-:B------:R-:W-:Y:S01]  /*1370*/  LOP3.LUT R23, R23, 0x10, R8.reuse, 0x78, !PT ;  /* 0x0000001017177812 */ /* 0x100fe200078e7808 */
[--C-:B------:R-:W-:Y:S01]  /*1380*/  @!P4 IMAD.IADD R42, R42, 0x1, -R11.reuse ;  /* 0x000000012a2ac824 */ /* 0x100fe200078e0a0b */
[----:B------:R-:W-:Y:S01]  /*1390*/  LOP3.LUT R8, R21, 0x7e, R8, 0x78, !PT ;  /* 0x0000007e15087812 */ /* 0x000fe200078e7808 */
[--C-:B------:R-:W-:Y:S01]  /*13a0*/  @!P0 IMAD.IADD R38, R38, 0x1, -R11.reuse ;  /* 0x0000000126268824 */ /* 0x100fe200078e0a0b */
[----:B------:R-:W0:Y:S01]  /*13b0*/  LDC R21, c[0x0][0x3b0] ;  /* 0x0000ec00ff157b82 */ /* 0x000e220000000800 */
[----:B------:R-:W-:Y:S01]  /*13c0*/  @!P2 IMAD.IADD R40, R40, 0x1, -R11 ;  /* 0x000000012828a824 */ /* 0x000fe200078e0a0b */
[----:B------:R-:W-:Y:S01]  /*13d0*/  IADD3 R10, PT, PT, R23, UR4, R16 ;  /* 0x00000004170a7c10 */ /* 0x000fe2000fffe010 */
[----:B------:R-:W-:Y:S01]  /*13e0*/  @!P5 IMAD.MOV R42, RZ, RZ, -R42 ;  /* 0x000000ffff2ad224 */ /* 0x000fe200078e0a2a */
[----:B------:R-:W-:Y:S01]  /*13f0*/  ISETP.NE.AND P2, PT, R17, RZ, PT ;  /* 0x000000ff1100720c */ /* 0x000fe20003f45270 */
[----:B------:R-:W-:Y:S01]  /*1400*/  IMAD.WIDE R60, R60, 0x2, RZ ;  /* 0x000000023c3c7825 */ /* 0x000fe200078e02ff */
[----:B------:R-:W-:-:S02]  /*1410*/  LOP3.LUT R11, RZ, R17, RZ, 0x33, !PT ;  /* 0x00000011ff0b7212 */ /* 0x000fc400078e33ff */
[----:B------:R-:W1:Y:S01]  /*1420*/  LDC.64 R16, c[0x0][0x388] ;  /* 0x0000e200ff107b82 */ /* 0x000e620000000a00 */
[----:B------:R-:W-:Y:S02]  /*1430*/  ISETP.GE.AND P1, PT, R27, RZ, PT ;  /* 0x000000ff1b00720c */ /* 0x000fe40003f26270 */
[----:B------:R-:W-:Y:S02]  /*1440*/  ISETP.GE.AND P3, PT, R29, RZ, PT ;  /* 0x000000ff1d00720c */ /* 0x000fe40003f66270 */
[----:B------:R-:W-:Y:S02]  /*1450*/  ISETP.GE.AND P4, PT, R31, RZ, PT ;  /* 0x000000ff1f00720c */ /* 0x000fe40003f86270 */
[----:B------:R-:W-:Y:S01]  /*1460*/  ISETP.GE.AND P0, PT, R9, RZ, PT ;  /* 0x000000ff0900720c */ /* 0x000fe20003f06270 */
[----:B------:R-:W3:Y:S01]  /*1470*/  LDC R29, c[0x0][0x3a8] ;  /* 0x0000ea00ff1d7b82 */ /* 0x000ee20000000800 */
[----:B------:R-:W-:Y:S01]  /*1480*/  SEL R13, R11, R13, !P2 ;  /* 0x0000000d0b0d7207 */ /* 0x000fe20005000000 */
[----:B------:R-:W-:Y:S01]  /*1490*/  IMAD.IADD R9, R25, 0x1, R44 ;  /* 0x0000000119097824 */ /* 0x000fe200078e022c */
[----:B------:R-:W-:-:S02]  /*14a0*/  SEL R12, R11, R12, !P2 ;  /* 0x0000000c0b0c7207 */ /* 0x000fc40005000000 */
[C---:B------:R-:W-:Y:S01]  /*14b0*/  SEL R28, R11.reuse, R28, !P2 ;  /* 0x0000001c0b1c7207 */ /* 0x040fe20005000000 */
[----:B------:R-:W-:Y:S01]  /*14c0*/  @!P1 IMAD.MOV R34, RZ, RZ, -R34 ;  /* 0x000000ffff229224 */ /* 0x000fe200078e0a22 */
[----:B------:R-:W-:Y:S01]  /*14d0*/  SEL R14, R11, R14, !P2 ;  /* 0x0000000e0b0e7207 */ /* 0x000fe20005000000 */
[----:B0-----:R-:W-:Y:S01]  /*14e0*/  IMAD R77, R13, R21, RZ ;  /* 0x000000150d4d7224 */ /* 0x001fe200078e02ff */
[C---:B------:R-:W-:Y:S01]  /*14f0*/  SEL R15, R11.reuse, R15, !P2 ;  /* 0x0000000f0b0f7207 */ /* 0x040fe20005000000 */
[-C--:B------:R-:W-:Y:S01]  /*1500*/  IMAD R78, R12, R21.reuse, RZ ;  /* 0x000000150c4e7224 */ /* 0x080fe200078e02ff */
[C---:B------:R-:W-:Y:S01]  /*1510*/  SEL R18, R11.reuse, R18, !P2 ;  /* 0x000000120b127207 */ /* 0x040fe20005000000 */
[----:B------:R-:W-:Y:S01]  /*1520*/  @!P3 IMAD.MOV R36, RZ, RZ, -R36 ;  /* 0x000000ffff24b224 */ /* 0x000fe200078e0a24 */
[C---:B------:R-:W-:Y:S01]  /*1530*/  SEL R20, R11.reuse, R20, !P2 ;  /* 0x000000140b147207 */ /* 0x040fe20005000000 */
[----:B------:R-:W-:Y:S01]  /*1540*/  @!P4 IMAD.MOV R38, RZ, RZ, -R38 ;  /* 0x000000ffff26c224 */ /* 0x000fe200078e0a26 */
[----:B------:R-:W-:Y:S01]  /*1550*/  SEL R24, R11, R24, !P2 ;  /* 0x000000180b187207 */ /* 0x000fe20005000000 */
[----:B------:R-:W-:Y:S01]  /*1560*/  @!P0 IMAD.MOV R40, RZ, RZ, -R40 ;  /* 0x000000ffff288224 */ /* 0x000fe200078e0a28 */
[----:B-1----:R-:W-:Y:S01]  /*1570*/  LEA R12, P1, R77, R16, 0x1 ;  /* 0x000000104d0c7211 */ /* 0x002fe200078208ff */
[-C--:B------:R-:W-:Y:S01]  /*1580*/  IMAD R28, R28, R21.reuse, RZ ;  /* 0x000000151c1c7224 */ /* 0x080fe200078e02ff */
[----:B------:R-:W-:Y:S01]  /*1590*/  SEL R26, R11, R26, !P2 ;  /* 0x0000001a0b1a7207 */ /* 0x000fe20005000000 */
[----:B------:R-:W-:Y:S01]  /*15a0*/  IMAD R79, R14, R21, RZ ;  /* 0x000000150e4f7224 */ /* 0x000fe200078e02ff */
[----:B------:R-:W-:Y:S01]  /*15b0*/  LEA.HI.X.SX32 R77, R77, R17, 0x1, P1 ;  /* 0x000000114d4d7211 */ /* 0x000fe200008f0eff */
[-C--:B------:R-:W-:Y:S01]  /*15c0*/  IMAD R25, R15, R21.reuse, RZ ;  /* 0x000000150f197224 */ /* 0x080fe200078e02ff */
[C---:B------:R-:W-:Y:S01]  /*15d0*/  SEL R30, R11.reuse, R30, !P2 ;  /* 0x0000001e0b1e7207 */ /* 0x040fe20005000000 */
[----:B------:R-:W0:Y:S01]  /*15e0*/  LDC.64 R14, c[0x0][0x380] ;  /* 0x0000e000ff0e7b82 */ /* 0x000e220000000a00 */
[C---:B------:R-:W-:Y:S01]  /*15f0*/  SEL R32, R11.reuse, R32, !P2 ;  /* 0x000000200b207207 */ /* 0x040fe20005000000 */
[-C--:B------:R-:W-:Y:S01]  /*1600*/  IMAD R70, R18, R21.reuse, RZ ;  /* 0x0000001512467224 */ /* 0x080fe200078e02ff */
        /* <DEDUP_REMOVED lines=8> */
[----:B------:R-:W-:Y:S01]  /*1690*/  LEA R65, P1, R28, R16, 0x1 ;  /* 0x000000101c417211 */ /* 0x000fe200078208ff */
[-C--:B------:R-:W-:Y:S01]  /*16a0*/  IMAD R32, R32, R21.reuse, RZ ;  /* 0x0000001520207224 */ /* 0x080fe200078e02ff */
[----:B------:R-:W-:Y:S01]  /*16b0*/  SEL R11, R11, R42, !P2 ;  /* 0x0000002a0b0b7207 */ /* 0x000fe20005000000 */
[----:B------:R-:W-:Y:S01]  /*16c0*/  IMAD R34, R34, R21, RZ ;  /* 0x0000001522227224 */ /* 0x000fe200078e02ff */
[----:B------:R-:W-:Y:S01]  /*16d0*/  LEA.HI.X.SX32 R64, R28, R17, 0x1, P1 ;  /* 0x000000111c407211 */ /* 0x000fe200008f0eff */
[-C--:B------:R-:W-:Y:S01]  /*16e0*/  IMAD R36, R36, R21.reuse, RZ ;  /* 0x0000001524247224 */ /* 0x080fe200078e02ff */
[----:B------:R-:W1:Y:S01]  /*16f0*/  LDC R28, c[0x0][0x3ac] ;  /* 0x0000eb00ff1c7b82 */ /* 0x000e620000000800 */
[-C--:B------:R-:W-:Y:S01]  /*1700*/  IMAD R59, R11, R21.reuse, RZ ;  /* 0x000000150b3b7224 */ /* 0x080fe200078e02ff */
[-C--:B------:R-:W-:Y:S01]  /*1710*/  LEA R11, P2, R78, R16.reuse, 0x1 ;  /* 0x000000104e0b7211 */ /* 0x080fe200078408ff */
[-C--:B------:R-:W-:Y:S01]  /*1720*/  IMAD R38, R38, R21.reuse, RZ ;  /* 0x0000001526267224 */ /* 0x080fe200078e02ff */
[----:B------:R-:W-:Y:S01]  /*1730*/  LEA R13, P0, R79, R16, 0x1 ;  /* 0x000000104f0d7211 */ /* 0x000fe200078008ff */
[----:B------:R-:W-:Y:S01]  /*1740*/  IMAD R40, R40, R21, RZ ;  /* 0x0000001528287224 */ /* 0x000fe200078e02ff */
[----:B------:R-:W-:-:S02]  /*1750*/  LEA.HI.X.SX32 R78, R78, R17, 0x1, P2 ;  /* 0x000000114e4e7211 */ /* 0x000fc400010f0eff */
[----:B------:R-:W-:Y:S02]  /*1760*/  CS2R R42, SRZ ;  /* 0x00000000002a7805 */ /* 0x000fe4000001ff00 */
[-C--:B------:R-:W-:Y:S02]  /*1770*/  LEA R20, P4, R25, R16.reuse, 0x1 ;  /* 0x0000001019147211 */ /* 0x080fe400078808ff */
[-C--:B------:R-:W-:Y:S02]  /*1780*/  LEA R71, P6, R70, R16.reuse, 0x1 ;  /* 0x0000001046477211 */ /* 0x080fe400078c08ff */
[-C--:B------:R-:W-:Y:S02]  /*1790*/  LEA R68, P5, R69, R16.reuse, 0x1 ;  /* 0x0000001045447211 */ /* 0x080fe400078a08ff */
[-C--:B------:R-:W-:Y:S02]  /*17a0*/  LEA R66, P3, R67, R16.reuse, 0x1 ;  /* 0x0000001043427211 */ /* 0x080fe400078608ff */
[----:B------:R-:W-:-:S02]  /*17b0*/  LEA R63, P2, R26, R16, 0x1 ;  /* 0x000000101a3f7211 */ /* 0x000fc400078408ff */
[C---:B------:R-:W-:Y:S02]  /*17c0*/  LOP3.LUT R18, R4.reuse, 0x8, RZ, 0xfc, !PT ;  /* 0x0000000804127812 */ /* 0x040fe400078efcff */
[C---:B------:R-:W-:Y:S02]  /*17d0*/  LOP3.LUT R24, R4.reuse, 0x18, RZ, 0xfc, !PT ;  /* 0x0000001804187812 */ /* 0x040fe400078efcff */
[----:B------:R-:W-:Y:S02]  /*17e0*/  LOP3.LUT R23, R4, 0x10, RZ, 0xfc, !PT ;  /* 0x0000001004177812 */ /* 0x000fe400078efcff */
[----:B------:R-:W-:Y:S01]  /*17f0*/  LEA.HI.X.SX32 R79, R79, R17, 0x1, P0 ;  /* 0x000000114f4f7211 */ /* 0x000fe200000f0eff */
[----:B---3--:R-:W-:Y:S01]  /*1800*/  IMAD R24, R24, R29, RZ ;  /* 0x0000001d18187224 */ /* 0x008fe200078e02ff */
[----:B------:R-:W-:Y:S01]  /*1810*/  LEA.HI.X.SX32 R21, R25, R17, 0x1, P4 ;  /* 0x0000001119157211 */ /* 0x000fe200020f0eff */
[----:B------:R-:W-:Y:S01]  /*1820*/  IMAD R23, R23, R29, RZ ;  /* 0x0000001d17177224 */ /* 0x000fe200078e02ff */
[----:B------:R-:W-:-:S02]  /*1830*/  LEA.HI.X.SX32 R70, R70, R17, 0x1, P6 ;  /* 0x0000001146467211 */ /* 0x000fc400030f0eff */
[-C--:B------:R-:W-:Y:S02]  /*1840*/  LEA.HI.X.SX32 R69, R69, R17.reuse, 0x1, P5 ;  /* 0x0000001145457211 */ /* 0x080fe400028f0eff */
[-C--:B------:R-:W-:Y:S02]  /*1850*/  LEA.HI.X.SX32 R67, R67, R17.reuse, 0x1, P3 ;  /* 0x0000001143437211 */ /* 0x080fe400018f0eff */
[----:B------:R-:W-:Y:S02]  /*1860*/  LEA.HI.X.SX32 R62, R26, R17, 0x1, P2 ;  /* 0x000000111a3e7211 */ /* 0x000fe400010f0eff */
[----:B------:R-:W-:Y:S02]  /*1870*/  CS2R R26, SRZ ;  /* 0x00000000001a7805 */ /* 0x000fe4000001ff00 */
[-C--:B------:R-:W-:Y:S02]  /*1880*/  LEA R48, P0, R30, R16.reuse, 0x1 ;  /* 0x000000101e307211 */ /* 0x080fe400078008ff */
[----:B------:R-:W-:-:S02]  /*1890*/  LEA R50, P4, R32, R16, 0x1 ;  /* 0x0000001020327211 */ /* 0x000fc400078808ff */
[-C--:B------:R-:W-:Y:S02]  /*18a0*/  LEA R54, P6, R34, R16.reuse, 0x1 ;  /* 0x0000001022367211 */ /* 0x080fe400078c08ff */
[-C--:B------:R-:W-:Y:S02]  /*18b0*/  LEA R46, P5, R36, R16.reuse, 0x1 ;  /* 0x00000010242e7211 */ /* 0x080fe400078a08ff */
[-C--:B------:R-:W-:Y:S02]  /*18c0*/  LEA R56, P3, R38, R16.reuse, 0x1 ;  /* 0x0000001026387211 */ /* 0x080fe400078608ff */
[-C--:B------:R-:W-:Y:S02]  /*18d0*/  LEA R52, P2, R40, R16.reuse, 0x1 ;  /* 0x0000001028347211 */ /* 0x080fe400078408ff */
[----:B------:R-:W-:Y:S01]  /*18e0*/  LEA R58, P1, R59, R16, 0x1 ;  /* 0x000000103b3a7211 */ /* 0x000fe200078208ff */
[----:B------:R-:W-:Y:S01]  /*18f0*/  IMAD R16, R18, R29, RZ ;  /* 0x0000001d12107224 */ /* 0x000fe200078e02ff */
[----:B------:R-:W-:Y:S01]  /*1900*/  LEA.HI.X.SX32 R49, R30, R17, 0x1, P0 ;  /* 0x000000111e317211 */ /* 0x000fe200000f0eff */
[----:B------:R-:W-:Y:S01]  /*1910*/  IMAD R18, R4, R29, RZ ;  /* 0x0000001d04127224 */ /* 0x000fe200078e02ff */
[----:B------:R-:W-:-:S02]  /*1920*/  LEA.HI.X.SX32 R57, R38, R17, 0x1, P3 ;  /* 0x0000001126397211 */ /* 0x000fc400018f0eff */
[-C--:B------:R-:W-:Y:S02]  /*1930*/  LEA.HI.X.SX32 R53, R40, R17.reuse, 0x1, P2 ;  /* 0x0000001128357211 */ /* 0x080fe400010f0eff */
[----:B------:R-:W-:Y:S02]  /*1940*/  CS2R R40, SRZ ;  /* 0x0000000000287805 */ /* 0x000fe4000001ff00 */
[----:B------:R-:W-:Y:S02]  /*1950*/  LEA.HI.X.SX32 R59, R59, R17, 0x1, P1 ;  /* 0x000000113b3b7211 */ /* 0x000fe400008f0eff */
[-C--:B0-----:R-:W-:Y:S02]  /*1960*/  LEA R45, P0, R24, R14.reuse, 0x1 ;  /* 0x0000000e182d7211 */ /* 0x081fe400078008ff */
[-C--:B------:R-:W-:Y:S02]  /*1970*/  LEA R72, P1, R23, R14.reuse, 0x1 ;  /* 0x0000000e17487211 */ /* 0x080fe400078208ff */
[----:B------:R-:W-:-:S02]  /*1980*/  LEA R73, P2, R16, R14, 0x1 ;  /* 0x0000000e10497211 */ /* 0x000fc400078408ff */
[----:B------:R-:W-:Y:S02]  /*1990*/  LEA R74, P3, R18, R14, 0x1 ;  /* 0x0000000e124a7211 */ /* 0x000fe400078608ff */
[-C--:B------:R-:W-:Y:S02]  /*19a0*/  LEA.HI.X.SX32 R51, R32, R17.reuse, 0x1, P4 ;  /* 0x0000001120337211 */ /* 0x080fe400020f0eff */
[-C--:B------:R-:W-:Y:S02]  /*19b0*/  LEA.HI.X.SX32 R55, R34, R17.reuse, 0x1, P6 ;  /* 0x0000001122377211 */ /* 0x080fe400030f0eff */
[----:B------:R-:W-:Y:S01]  /*19c0*/  LEA.HI.X.SX32 R47, R36, R17, 0x1, P5 ;  /* 0x00000011242f7211 */ /* 0x000fe200028f0eff */
[----:B-1----:R-:W-:Y:S01]  /*19d0*/  IMAD.SHL.U32 R17, R28, 0x20, RZ ;  /* 0x000000201c117824 */ /* 0x002fe200078e00ff */
[----:B------:R-:W-:Y:S02]  /*19e0*/  LEA.HI.X.SX32 R75, R24, R15, 0x1, P0 ;  /* 0x0000000f184b7211 */ /* 0x000fe400000f0eff */
[----:B------:R-:W-:-:S02]  /*19f0*/  CS2R R24, SRZ ;  /* 0x0000000000187805 */ /* 0x000fc4000001ff00 */
[-C--:B------:R-:W-:Y:S02]  /*1a00*/  LEA.HI.X.SX32 R76, R23, R15.reuse, 0x1, P1 ;  /* 0x0000000f174c7211 */ /* 0x080fe400008f0eff */
[-C--:B------:R-:W-:Y:S01]  /*1a10*/  LEA.HI.X.SX32 R14, R16, R15.reuse, 0x1, P2 ;  /* 0x0000000f100e7211 */ /* 0x080fe200010f0eff */
[----:B------:R-:W-:Y:S01]  /*1a20*/  IMAD.SHL.U32 R16, R29, 0x20, RZ ;  /* 0x000000201d107824 */ /* 0x000fe200078e00ff */
[----:B------:R-:W-:Y:S01]  /*1a30*/  LEA.HI.X.SX32 R18, R18, R15, 0x1, P3 ;  /* 0x0000000f12127211 */ /* 0x000fe200018f0eff */
[----:B------:R-:W-:Y:S01]  /*1a40*/  IMAD R15, R3, R28, RZ ;  /* 0x0000001c030f7224 */ /* 0x000fe200078e02ff */
[----:B------:R-:W-:Y:S02]  /*1a50*/  SHF.R.S32.HI R19, RZ, 0x5, R22 ;  /* 0x00000005ff137819 */ /* 0x000fe40000011416 */
[----:B--2---:R-:W-:-:S07]  /*1a60*/  LOP3.LUT R44, R8, 0x20, RZ, 0x3c, !PT ;  /* 0x00000020082c7812 */ /* 0x004fce00078e3cff */
.L_x_1:
[----:B------:R-:W-:Y:S02]  /*1a70*/  ISETP.GE.AND P1, PT, R4, UR5, PT ;  /* 0x0000000504007c0c */ /* 0x000fe4000bf26270 */
[----:B------:R-:W-:Y:S02]  /*1a80*/  IADD3 R30, P4, PT, R60, R74, RZ ;  /* 0x0000004a3c1e7210 */ /* 0x000fe40007f9e0ff */
[C---:B------:R-:W-:Y:S02]  /*1a90*/  LOP3.LUT R23, R4.reuse, 0x8, RZ, 0xfc, !PT ;  /* 0x0000000804177812 */ /* 0x040fe400078efcff */
[C---:B------:R-:W-:Y:S01]  /*1aa0*/  LOP3.LUT R28, R4.reuse, 0x10, RZ, 0xfc, !PT ;  /* 0x00000010041c7812 */ /* 0x040fe200078efcff */
[----:B------:R-:W-:Y:S01]  /*1ab0*/  IMAD.X R31, R61, 0x1, R18, P4 ;  /* 0x000000013d1f7824 */ /* 0x000fe200020e0612 */
[----:B------:R-:W-:Y:S02]  /*1ac0*/  LOP3.LUT R22, R4, 0x18, RZ, 0xfc, !PT ;  /* 0x0000001804167812 */ /* 0x000fe400078efcff */
[----:B------:R-:W-:-:S02]  /*1ad0*/  PRMT R38, RZ, 0x7610, R38 ;  /* 0x00007610ff267816 */ /* 0x000fc40000000026 */
[----:B------:R-:W-:Y:S02]  /*1ae0*/  ISETP.GE.AND P5, PT, R23, UR5, PT ;  /* 0x0000000517007c0c */ /* 0x000fe4000bfa6270 */
[----:B------:R-:W-:Y:S02]  /*1af0*/  ISETP.GE.AND P6, PT, R28, UR5, PT ;  /* 0x000000051c007c0c */ /* 0x000fe4000bfc6270 */
[----:B------:R-:W-:Y:S01]  /*1b00*/  ISETP.GE.AND P0, PT, R22, UR5, PT ;  /* 0x0000000516007c0c */ /* 0x000fe2000bf06270 */
[----:B------:R0:W2:Y:S01]  /*1b10*/  @!P1 LDG.E.U16 R38, desc[UR6][R30.64] ;  /* 0x000000061e269981 */ /* 0x0000a2000c1e1500 */
[C---:B------:R-:W-:Y:S02]  /*1b20*/  IADD3 R28, P3, PT, R60.reuse, R73, RZ ;  /* 0x000000493c1c7210 */ /* 0x040fe40007f7e0ff */
[C---:B------:R-:W-:Y:S02]  /*1b30*/  IADD3 R22, P2, PT, R60.reuse, R72, RZ ;  /* 0x000000483c167210 */ /* 0x040fe40007f5e0ff */
[----:B------:R-:W-:Y:S01]  /*1b40*/  IADD3 R32, P1, PT, R60, R45, RZ ;  /* 0x0000002d3c207210 */ /* 0x000fe20007f3e0ff */
[C---:B------:R-:W-:Y:S01]  /*1b50*/  IMAD.X R29, R61.reuse, 0x1, R14, P3 ;  /* 0x000000013d1d7824 */ /* 0x040fe200018e060e */
[----:B------:R-:W-:Y:S01]  /*1b60*/  PRMT R36, RZ, 0x7610, R36 ;  /* 0x00007610ff247816 */ /* 0x000fe20000000024 */
[C---:B------:R-:W-:Y:S01]  /*1b70*/  IMAD.X R23, R61.reuse, 0x1, R76, P2 ;  /* 0x000000013d177824 */ /* 0x040fe200010e064c */
[----:B------:R-:W-:Y:S01]  /*1b80*/  PRMT R37, RZ, 0x7610, R37 ;  /* 0x00007610ff257816 */ /* 0x000fe20000000025 */
[----:B------:R-:W-:Y:S01]  /*1b90*/  IMAD.X R33, R61, 0x1, R75, P1 ;  /* 0x000000013d217824 */ /* 0x000fe200008e064b */
[----:B------:R-:W-:-:S02]  /*1ba0*/  PRMT R35, RZ, 0x7610, R35 ;  /* 0x00007610ff237816 */ /* 0x000fc40000000023 */
[----:B------:R-:W3:Y:S04]  /*1bb0*/  @!P5 LDG.E.U16 R36, desc[UR6][R28.64] ;  /* 0x000000061c24d981 */ /* 0x000ee8000c1e1500 */
[----:B------:R1:W4:Y:S04]  /*1bc0*/  @!P6 LDG.E.U16 R37, desc[UR6][R22.64] ;  /* 0x000000061625e981 */ /* 0x000328000c1e1500 */
[----:B------:R5:W4:Y:S01]  /*1bd0*/  @!P0 LDG.E.U16 R35, desc[UR6][R32.64] ;  /* 0x0000000620238981 */ /* 0x000b22000c1e1500 */
[----:B------:R-:W-:Y:S01]  /*1be0*/  BAR.SYNC.DEFER_BLOCKING 0x0 ;  /* 0x0000000000007b1d */ /* 0x000fe20000010000 */
[----:B------:R-:W-:Y:S01]  /*1bf0*/  ISETP.GE.AND P2, PT, R3, UR5, PT ;  /* 0x0000000503007c0c */ /* 0x000fe2000bf46270 */
[----:B0-----:R-:W-:Y:S01]  /*1c00*/  IMAD.WIDE R30, R15, 0x2, R56 ;  /* 0x000000020f1e7825 */ /* 0x001fe200078e0238 */
[----:B------:R-:W-:-:S02]  /*1c10*/  PRMT R81, RZ, 0x7610, R81 ;  /* 0x00007610ff517816 */ /* 0x000fc40000000051 */
[----:B------:R-:W-:Y:S01]  /*1c20*/  PRMT R82, RZ, 0x7610, R82 ;  /* 0x00007610ff527816 */ /* 0x000fe20000000052 */
[----:B-1----:R-:W-:Y:S01]  /*1c30*/  IMAD.WIDE R22, R15, 0x2, R58 ;  /* 0x000000020f167825 */ /* 0x002fe200078e023a */
[-C--:B------:R-:W-:Y:S02]  /*1c40*/  LOP3.LUT R65, R65, R64.reuse, RZ, 0x3c, !PT ;  /* 0x0000004041417212 */ /* 0x080fe400078e3cff */
[----:B-----5:R-:W-:Y:S02]  /*1c50*/  PRMT R32, RZ, 0x7610, R32 ;  /* 0x00007610ff207816 */ /* 0x020fe40000000020 */
[----:B------:R-:W-:Y:S02]  /*1c60*/  LOP3.LUT R64, R65, R64, RZ, 0x3c, !PT ;  /* 0x0000004041407212 */ /* 0x000fe400078e3cff */
[----:B------:R-:W-:Y:S02]  /*1c70*/  PRMT R34, RZ, 0x7610, R34 ;  /* 0x00007610ff227816 */ /* 0x000fe40000000022 */
[----:B------:R-:W-:-:S02]  /*1c80*/  LOP3.LUT R71, R71, R70, RZ, 0x3c, !PT ;  /* 0x0000004647477212 */ /* 0x000fc400078e3cff */
[----:B------:R-:W-:Y:S02]  /*1c90*/  LOP3.LUT R65, R65, R64, RZ, 0x3c, !PT ;  /* 0x0000004041417212 */ /* 0x000fe400078e3cff */
[----:B------:R-:W-:Y:S01]  /*1ca0*/  LOP3.LUT R70, R71, R70, RZ, 0x3c, !PT ;  /* 0x0000004647467212 */ /* 0x000fe200078e3cff */
[----:B------:R0:W5:Y:S04]  /*1cb0*/  @!P2 LDG.E.U16 R81, desc[UR6][R30.64] ;  /* 0x000000061e51a981 */ /* 0x000168000c1e1500 */
[----:B------:R1:W5:Y:S01]  /*1cc0*/  @!P2 LDG.E.U16 R82, desc[UR6][R22.64] ;  /* 0x000000061652a981 */ /* 0x000362000c1e1500 */
[----:B------:R-:W-:Y:S01]  /*1cd0*/  PRMT R83, RZ, 0x7610, R83 ;  /* 0x00007610ff537816 */ /* 0x000fe20000000053 */
[----:B0-----:R-:W-:-:S04]  /*1ce0*/  IMAD.WIDE R30, R15, 0x2, R50 ;  /* 0x000000020f1e7825 */ /* 0x001fc800078e0232 */
[----:B-1----:R-:W-:Y:S01]  /*1cf0*/  IMAD.WIDE R22, R15, 0x2, R46 ;  /* 0x000000020f167825 */ /* 0x002fe200078e022e */
[----:B------:R0:W5:Y:S01]  /*1d00*/  @!P2 LDG.E.U16 R32, desc[UR6][R30.64] ;  /* 0x000000061e20a981 */ /* 0x000162000c1e1500 */
[----:B------:R-:W-:Y:S02]  /*1d10*/  PRMT R39, RZ, 0x7610, R39 ;  /* 0x00007610ff277816 */ /* 0x000fe40000000027 */
[----:B------:R-:W-:Y:S01]  /*1d20*/  LOP3.LUT R63, R63, R62, RZ, 0x3c, !PT ;  /* 0x0000003e3f3f7212 */ /* 0x000fe200078e3cff */
[----:B------:R1:W5:Y:S01]  /*1d30*/  @!P2 LDG.E.U16 R34, desc[UR6][R22.64] ;  /* 0x000000061622a981 */ /* 0x000362000c1e1500 */
[----:B------:R-:W-:Y:S01]  /*1d40*/  PRMT R88, RZ, 0x7610, R88 ;  /* 0x00007610ff587816 */ /* 0x000fe20000000058 */
[----:B------:R-:W-:Y:S01]  /*1d50*/  IMAD.WIDE R28, R15, 0x2, R52 ;  /* 0x000000020f1c7825 */ /* 0x000fe200078e0234 */
[----:B------:R-:W-:-:S03]  /*1d60*/  LOP3.LUT R71, R71, R70, RZ, 0x3c, !PT ;  /* 0x0000004647477212 */ /* 0x000fc600078e3cff */
[C---:B0-----:R-:W-:Y:S01]  /*1d70*/  IMAD.WIDE R30, R15.reuse, 0x2, R66 ;  /* 0x000000020f1e7825 */ /* 0x041fe200078e0242 */
[----:B------:R-:W-:Y:S01]  /*1d80*/  PRMT R80, RZ, 0x7610, R80 ;  /* 0x00007610ff507816 */ /* 0x000fe20000000050 */
[----:B------:R0:W5:Y:S02]  /*1d90*/  @!P2 LDG.E.U16 R39, desc[UR6][R28.64] ;  /* 0x000000061c27a981 */ /* 0x000164000c1e1500 */
[----:B-1----:R-:W-:Y:S01]  /*1da0*/  IMAD.WIDE R22, R15, 0x2, R64 ;  /* 0x000000020f167825 */ /* 0x002fe200078e0240 */
[----:B------:R-:W-:Y:S01]  /*1db0*/  LOP3.LUT R62, R63, R62, RZ, 0x3c, !PT ;  /* 0x0000003e3f3e7212 */ /* 0x000fe200078e3cff */
[----:B------:R1:W5:Y:S02]  /*1dc0*/  @!P2 LDG.E.U16 R83, desc[UR6][R30.64] ;  /* 0x000000061e53a981 */ /* 0x000364000c1e1500 */
[----:B------:R-:W-:Y:S01]  /*1dd0*/  IMAD.WIDE R84, R15, 0x2, R48 ;  /* 0x000000020f547825 */ /* 0x000fe200078e0230 */
[----:B------:R-:W-:Y:S01]  /*1de0*/  PRMT R33, RZ, 0x7610, R33 ;  /* 0x00007610ff217816 */ /* 0x000fe20000000021 */
[----:B------:R1:W5:Y:S01]  /*1df0*/  @!P2 LDG.E.U16 R88, desc[UR6][R22.64] ;  /* 0x000000061658a981 */ /* 0x000362000c1e1500 */
[----:B------:R-:W-:Y:S01]  /*1e00*/  LOP3.LUT R63, R63, R62, RZ, 0x3c, !PT ;  /* 0x0000003e3f3f7212 */ /* 0x000fe200078e3cff */
[----:B0-----:R-:W-:-:S02]  /*1e10*/  IMAD.WIDE R28, R15, 0x2, R54 ;  /* 0x000000020f1c7825 */ /* 0x001fc400078e0236 */
[----:B------:R0:W5:Y:S01]  /*1e20*/  @!P2 LDG.E.U16 R80, desc[UR6][R84.64] ;  /* 0x000000065450a981 */ /* 0x000162000c1e1500 */
[----:B-1----:R-:W-:-:S03]  /*1e30*/  PRMT R30, RZ, 0x7610, R30 ;  /* 0x00007610ff1e7816 */ /* 0x002fc6000000001e */
[----:B------:R1:W5:Y:S01]  /*1e40*/  @!P2 LDG.E.U16 R33, desc[UR6][R28.64] ;  /* 0x000000061c21a981 */ /* 0x000362000c1e1500 */
[----:B------:R-:W-:Y:S01]  /*1e50*/  IMAD.WIDE R22, R15, 0x2, R70 ;  /* 0x000000020f167825 */ /* 0x000fe200078e0246 */
[----:B------:R-:W-:-:S03]  /*1e60*/  PRMT R89, RZ, 0x7610, R89 ;  /* 0x00007610ff597816 */ /* 0x000fc60000000059 */
[----:B0-----:R-:W-:Y:S01]  /*1e70*/  IMAD.MOV.U32 R84, RZ, RZ, R20 ;  /* 0x000000ffff547224 */ /* 0x001fe200078e0014 */
[----:B------:R0:W5:Y:S01]  /*1e80*/  @!P2 LDG.E.U16 R30, desc[UR6][R22.64] ;  /* 0x00000006161ea981 */ /* 0x000162000c1e1500 */
[----:B------:R-:W-:Y:S02]  /*1e90*/  IMAD.MOV.U32 R85, RZ, RZ, R21 ;  /* 0x000000ffff557224 */ /* 0x000fe400078e0015 */
[----:B-1----:R-:W-:-:S04]  /*1ea0*/  IMAD.WIDE R28, R15, 0x2, R62 ;  /* 0x000000020f1c7825 */ /* 0x002fc800078e023e */
[C---:B------:R-:W-:Y:S01]  /*1eb0*/  IMAD.WIDE R20, R15.reuse, 0x2, R84 ;  /* 0x000000020f147825 */ /* 0x040fe200078e0254 */
[----:B------:R1:W5:Y:S01]  /*1ec0*/  @!P2 LDG.E.U16 R89, desc[UR6][R28.64] ;  /* 0x000000061c59a981 */ /* 0x000362000c1e1500 */
[----:B0-----:R-:W-:Y:S02]  /*1ed0*/  PRMT R22, RZ, 0x7610, R22 ;  /* 0x00007610ff167816 */ /* 0x001fe40000000016 */
[----:B------:R-:W-:Y:S02]  /*1ee0*/  IMAD.MOV.U32 R86, RZ, RZ, R13 ;  /* 0x000000ffff567224 */ /* 0x000fe400078e000d */
[----:B------:R-:W-:Y:S01]  /*1ef0*/  IMAD.MOV.U32 R87, RZ, RZ, R79 ;  /* 0x000000ffff577224 */ /* 0x000fe200078e004f */
[----:B------:R-:W-:Y:S01]  /*1f00*/  PRMT R31, RZ, 0x7610, R31 ;  /* 0x00007610ff1f7816 */ /* 0x000fe2000000001f */
[----:B------:R0:W5:Y:S01]  /*1f10*/  @!P2 LDG.E.U16 R22, desc[UR6][R20.64] ;  /* 0x000000061416a981 */ /* 0x000162000c1e1500 */
[----:B------:R-:W-:Y:S01]  /*1f20*/  PRMT R91, RZ, 0x7610, R91 ;  /* 0x00007610ff5b7816 */ /* 0x000fe2000000005b */
[----:B-1----:R-:W-:-:S04]  /*1f30*/  IMAD.WIDE R28, R15, 0x2, R68 ;  /* 0x000000020f1c7825 */ /* 0x002fc800078e0244 */
[----:B------:R-:W-:Y:S01]  /*1f40*/  IMAD.MOV.U32 R13, RZ, RZ, R77 ;  /* 0x000000ffff0d7224 */ /* 0x000fe200078e004d */
[----:B------:R1:W5:Y:S01]  /*1f50*/  @!P2 LDG.E.U16 R31, desc[UR6][R28.64] ;  /* 0x000000061c1fa981 */ /* 0x000362000c1e1500 */
[----:B0-----:R-:W-:-:S05]  /*1f60*/  IMAD.WIDE R20, R15, 0x2, R86 ;  /* 0x000000020f147825 */ /* 0x001fca00078e0256 */
[----:B------:R0:W5:Y:S01]  /*1f70*/  @!P2 LDG.E.U16 R91, desc[UR6][R20.64] ;  /* 0x00000006145ba981 */ /* 0x000162000c1e1500 */
[----:B-1----:R-:W-:Y:S01]  /*1f80*/  PRMT R29, RZ, 0x7610, R29 ;  /* 0x00007610ff1d7816 */ /* 0x002fe2000000001d */
[----:B------:R-:W-:Y:S02]  /*1f90*/  IMAD.MOV.U32 R79, RZ, RZ, R78 ;  /* 0x000000ffff4f7224 */ /* 0x000fe400078e004e */
[----:B------:R-:W-:Y:S02]  /*1fa0*/  IMAD.MOV.U32 R78, RZ, RZ, R11 ;  /* 0x000000ffff4e7224 */ /* 0x000fe400078e000b */
[----:B0-----:R-:W-:Y:S01]  /*1fb0*/  IMAD.WIDE R20, R15, 0x2, R12 ;  /* 0x000000020f147825 */ /* 0x001fe200078e020c */
[----:B------:R-:W-:-:S04]  /*1fc0*/  PRMT R77, RZ, 0x7610, R77 ;  /* 0x00007610ff4d7816 */ /* 0x000fc8000000004d */
[----:B------:R0:W5:Y:S02]  /*1fd0*/  @!P2 LDG.E.U16 R29, desc[UR6][R20.64] ;  /* 0x00000006141da981 */ /* 0x000164000c1e1500 */
[----:B0-----:R-:W-:-:S05]  /*1fe0*/  IMAD.WIDE R20, R15, 0x2, R78 ;  /* 0x000000020f147825 */ /* 0x001fca00078e024e */
[----:B------:R-:W5:Y:S01]  /*1ff0*/  @!P2 LDG.E.U16 R77, desc[UR6][R20.64] ;  /* 0x00000006144da981 */ /* 0x000f62000c1e1500 */
[----:B------:R-:W-:-:S05]  /*2000*/  VIADD R19, R19, 0xffffffff ;  /* 0xffffffff13137836 */ /* 0x000fca0000000000 */
[----:B------:R-:W-:Y:S01]  /*2010*/  ISETP.NE.U32.AND P0, PT, R19, RZ, PT ;  /* 0x000000ff1300720c */ /* 0x000fe20003f05070 */
[----:B------:R-:W-:Y:S01]  /*2020*/  IMAD.WIDE R78, R17, 0x2, R78 ;  /* 0x00000002114e7825 */ /* 0x000fe200078e024e */
[----:B------:R-:W-:-:S03]  /*2030*/  UIADD3 UR5, UPT, UPT, UR5, -0x20, URZ ;  /* 0xffffffe005057890 */ /* 0x000fc6000fffe0ff */
[----:B------:R-:W-:-:S04]  /*2040*/  IMAD.WIDE R12, R17, 0x2, R12 ;  /* 0x00000002110c7825 */ /* 0x000fc800078e020c */
[----:B------:R-:W-:-:S04]  /*2050*/  IMAD.WIDE R86, R17, 0x2, R86 ;  /* 0x0000000211567825 */ /* 0x000fc800078e0256 */
[----:B------:R-:W-:-:S04]  /*2060*/  IMAD.WIDE R84, R17, 0x2, R84 ;  /* 0x0000000211547825 */ /* 0x000fc800078e0254 */
[----:B------:R-:W-:Y:S02]  /*2070*/  IMAD.MOV.U32 R11, RZ, RZ, R78 ;  /* 0x000000ffff0b7224 */ /* 0x000fe400078e004e */
[----:B------:R-:W-:Y:S02]  /*2080*/  IMAD.MOV.U32 R78, RZ, RZ, R79 ;  /* 0x000000ffff4e7224 */ /* 0x000fe400078e004f */
[----:B------:R-:W-:Y:S02]  /*2090*/  IMAD.MOV.U32 R79, RZ, RZ, R87 ;  /* 0x000000ffff4f7224 */ /* 0x000fe400078e0057 */
[----:B------:R-:W-:-:S04]  /*20a0*/  IMAD.WIDE R68, R17, 0x2, R68 ;  /* 0x0000000211447825 */ /* 0x000fc800078e0244 */
[----:B------:R-:W-:-:S04]  /*20b0*/  IMAD.WIDE R66, R17, 0x2, R66 ;  /* 0x0000000211427825 */ /* 0x000fc800078e0242 */
[----:B------:R-:W-:-:S04]  /*20c0*/  IMAD.WIDE R48, R17, 0x2, R48 ;  /* 0x0000000211307825 */ /* 0x000fc800078e0230 */
[----:B------:R-:W-:-:S04]  /*20d0*/  IMAD.WIDE R50, R17, 0x2, R50 ;  /* 0x0000000211327825 */ /* 0x000fc800078e0232 */
[----:B------:R-:W-:-:S04]  /*20e0*/  IMAD.WIDE R54, R17, 0x2, R54 ;  /* 0x0000000211367825 */ /* 0x000fc800078e0236 */
[C---:B------:R-:W-:Y:S01]  /*20f0*/  IMAD.WIDE R46, R17.reuse, 0x2, R46 ;  /* 0x00000002112e7825 */ /* 0x040fe200078e022e */
[----:B--2---:R-:W-:Y:S04]  /*2100*/  STS.U16 [R8+UR4+0x1000], R38 ;  /* 0x0010002608007988 */ /* 0x004fe80008000404 */
[----:B---3--:R-:W-:Y:S04]  /*2110*/  STS.U16 [R8+UR4+0x1100], R36 ;  /* 0x0011002408007988 */ /* 0x008fe80008000404 */
[----:B----4-:R-:W-:Y:S04]  /*2120*/  STS.U16 [R8+UR4+0x1200], R37 ;  /* 0x0012002508007988 */ /* 0x010fe80008000404 */
[----:B------:R-:W-:Y:S04]  /*2130*/  STS.U16 [R8+UR4+0x1300], R35 ;  /* 0x0013002308007988 */ /* 0x000fe80008000404 */
[----:B-----5:R-:W-:Y:S04]  /*2140*/  STS.U16 [R8+UR4+0x200], R81 ;  /* 0x0002005108007988 */ /* 0x020fe80008000404 */
[----:B------:R-:W-:Y:S04]  /*2150*/  STS.U16 [R8+UR4], R82 ;  /* 0x0000005208007988 */ /* 0x000fe80008000404 */
[----:B------:R0:W-:Y:S04]  /*2160*/  STS.U16 [R8+UR4+0x600], R80 ;  /* 0x0006005008007988 */ /* 0x0001e80008000404 */
[----:B------:R-:W-:Y:S04]  /*2170*/  STS.U16 [R8+UR4+0x400], R33 ;  /* 0x0004002108007988 */ /* 0x000fe80008000404 */
        /* <DEDUP_REMOVED lines=11> */
[----:B------:R1:W-:Y:S01]  /*2230*/  STS.U16 [R44+UR4+0xf00], R77 ;  /* 0x000f004d2c007988 */ /* 0x0003e20008000404 */
[----:B------:R-:W-:Y:S06]  /*2240*/  BAR.SYNC.DEFER_BLOCKING 0x0 ;  /* 0x0000000000007b1d */ /* 0x000fec0000010000 */
[----:B------:R-:W-:Y:S04]  /*2250*/  LDSM.16.MT88.4 R32, [R10+0x1000] ;  /* 0x001000000a20783b */ /* 0x000fe80000004200 */
[----:B------:R-:W2:Y:S04]  /*2260*/  LDSM.16.M88.4 R20, [R9] ;  /* 0x000000000914783b */ /* 0x000ea80000000200 */
[----:B------:R-:W3:Y:S04]  /*2270*/  LDSM.16.M88.4 R36, [R9+0x800] ;  /* 0x000800000924783b */ /* 0x000ee80000000200 */
[----:B------:R-:W4:Y:S01]  /*2280*/  LDSM.16.MT88.4 R28, [R10+0x1200] ;  /* 0x001200000a1c783b */ /* 0x000f220000004200 */
[----:B0-----:R-:W-:-:S04]  /*2290*/  IMAD.WIDE R80, R17, 0x2, R70 ;  /* 0x0000000211507825 */ /* 0x001fc800078e0246 */
[----:B-1----:R-:W-:Y:S02]  /*22a0*/  IMAD.MOV.U32 R77, RZ, RZ, R13 ;  /* 0x000000ffff4d7224 */ /* 0x002fe400078e000d */
[----:B------:R-:W-:Y:S02]  /*22b0*/  IMAD.MOV.U32 R13, RZ, RZ, R86 ;  /* 0x000000ffff0d7224 */ /* 0x000fe400078e0056 */
[----:B------:R-:W-:Y:S01]  /*22c0*/  IMAD.MOV.U32 R71, RZ, RZ, R80 ;  /* 0x000000ffff477224 */ /* 0x000fe200078e0050 */
[C---:B--2---:R-:W-:Y:S08]  /*22d0*/  HMMA.16816.F32.BF16 R40, R32.reuse, R20, R40 ;  /* 0x000000142028723c */ /* 0x044ff00000041828 */
[----:B---3--:R-:W-:Y:S01]  /*22e0*/  HMMA.16816.F32.BF16 R24, R32, R36, R24 ;  /* 0x000000242018723c */ /* 0x008fe20000041818 */
[----:B------:R-:W-:-:S04]  /*22f0*/  IMAD.WIDE R34, R17, 0x2, R62 ;  /* 0x0000000211227825 */ /* 0x000fc800078e023e */
[----:B------:R-:W-:-:S04]  /*2300*/  IMAD.WIDE R32, R17, 0x2, R64 ;  /* 0x0000000211207825 */ /* 0x000fc800078e0240 */
[----:B------:R-:W-:-:S03]  /*2310*/  IMAD.MOV.U32 R20, RZ, RZ, R84 ;  /* 0x000000ffff147224 */ /* 0x000fc600078e0054 */
[----:B----4-:R-:W-:Y:S01]  /*2320*/  HMMA.16816.F32.BF16 R40, R28, R22, R40 ;  /* 0x000000161c28723c */ /* 0x010fe20000041828 */
[----:B------:R-:W-:Y:S02]  /*2330*/  IMAD.MOV.U32 R21, RZ, RZ, R85 ;  /* 0x000000ffff157224 */ /* 0x000fe400078e0055 */
[----:B------:R-:W-:Y:S02]  /*2340*/  IMAD.MOV.U32 R70, RZ, RZ, R81 ;  /* 0x000000ffff467224 */ /* 0x000fe400078e0051 */
[----:B------:R-:W-:-:S03]  /*2350*/  IMAD.MOV.U32 R63, RZ, RZ, R34 ;  /* 0x000000ffff3f7224 */ /* 0x000fc600078e0022 */
[----:B------:R-:W-:Y:S01]  /*2360*/  HMMA.16816.F32.BF16 R24, R28, R38, R24 ;  /* 0x000000261c18723c */ /* 0x000fe20000041818 */
[----:B------:R-:W-:Y:S02]  /*2370*/  IMAD.MOV.U32 R62, RZ, RZ, R35 ;  /* 0x000000ffff3e7224 */ /* 0x000fe400078e0023 */
[----:B------:R-:W-:Y:S02]  /*2380*/  IMAD.MOV.U32 R65, RZ, RZ, R32 ;  /* 0x000000ffff417224 */ /* 0x000fe400078e0020 */
[----:B------:R-:W-:Y:S02]  /*2390*/  IMAD.MOV.U32 R64, RZ, RZ, R33 ;  /* 0x000000ffff407224 */ /* 0x000fe400078e0021 */
[----:B------:R-:W-:-:S04]  /*23a0*/  IMAD.WIDE R56, R17, 0x2, R56 ;  /* 0x0000000211387825 */ /* 0x000fc800078e0238 */
[----:B------:R-:W-:-:S04]  /*23b0*/  IMAD.WIDE R52, R17, 0x2, R52 ;  /* 0x0000000211347825 */ /* 0x000fc800078e0234 */
[----:B------:R-:W-:-:S04]  /*23c0*/  IMAD.WIDE R58, R17, 0x2, R58 ;  /* 0x00000002113a7825 */ /* 0x000fc800078e023a */
[----:B------:R-:W-:Y:S01]  /*23d0*/  IMAD.WIDE R60, R16, 0x2, R60 ;  /* 0x00000002103c7825 */ /* 0x000fe200078e023c */
[----:B------:R-:W-:Y:S06]  /*23e0*/  @P0 BRA `(.L_x_1) ;  /* 0xfffffff400a00947 */ /* 0x000fec000383ffff */
[----:B------:R-:W-:Y:S02]  /*23f0*/  F2FP.BF16.F32.PACK_AB R27, R27, R43 ;  /* 0x0000002b1b1b723e */ /* 0x000fe400000010ff */
[----:B------:R-:W-:Y:S02]  /*2400*/  F2FP.BF16.F32.PACK_AB R26, R26, R42 ;  /* 0x0000002a1a1a723e */ /* 0x000fe400000010ff */
[----:B------:R-:W-:Y:S02]  /*2410*/  F2FP.BF16.F32.PACK_AB R25, R25, R41 ;  /* 0x000000291919723e */ /* 0x000fe400000010ff */
[----:B------:R-:W-:-:S07]  /*2420*/  F2FP.BF16.F32.PACK_AB R24, R24, R40 ;  /* 0x000000281818723e */ /* 0x000fce00000010ff */
.L_x_0:
[----:B------:R-:W0:Y:S08]  /*2430*/  S2UR UR5, SR_CgaCtaId ;  /* 0x00000000000579c3 */ /* 0x000e300000008800 */
[----:B------:R-:W-:Y:S01]  /*2440*/  BAR.SYNC.DEFER_BLOCKING 0x0 ;  /* 0x0000000000007b1d */ /* 0x000fe20000010000 */
[----:B------:R-:W-:Y:S02]  /*2450*/  LOP3.LUT R8, R0, 0x60, RZ, 0xc0, !PT ;  /* 0x0000006000087812 */ /* 0x000fe400078ec0ff */
[----:B------:R-:W-:-:S02]  /*2460*/  LOP3.LUT R9, R6, 0x1c, R0, 0xf8, !PT ;  /* 0x0000001c06097812 */ /* 0x000fc400078ef800 */
[----:B------:R-:W-:Y:S01]  /*2470*/  LOP3.LUT R13, R7, 0x30, R4, 0xfe, !PT ;  /* 0x00000030070d7812 */ /* 0x000fe200078efe04 */
[----:B------:R-:W-:Y:S01]  /*2480*/  IMAD.SHL.U32 R6, R8, 0x4, RZ ;  /* 0x0000000408067824 */ /* 0x000fe200078e00ff */
[----:B------:R-:W-:Y:S01]  /*2490*/  UMOV UR4, 0x400 ;  /* 0x0000040000047882 */ /* 0x000fe20000000000 */
[----:B------:R-:W-:Y:S01]  /*24a0*/  LOP3.LUT R8, R5, 0x600, RZ, 0xc0, !PT ;  /* 0x0000060005087812 */ /* 0x000fe200078ec0ff */
[----:B------:R-:W1:Y:S01]  /*24b0*/  LDCU.128 UR8, c[0x0][0x390] ;  /* 0x00007200ff0877ac */ /* 0x000e620008000c00 */
[----:B------:R-:W2:Y:S01]  /*24c0*/  LDC R15, c[0x0][0x3b8] ;  /* 0x0000ee00ff0f7b82 */ /* 0x000ea20000000800 */
[----:B------:R-:W-:Y:S02]  /*24d0*/  LOP3.LUT R9, R9, R6, RZ, 0xfc, !PT ;  /* 0x0000000609097212 */ /* 0x000fe400078efcff */
[----:B------:R-:W-:Y:S01]  /*24e0*/  IMAD R5, R3, 0x4, R8 ;  /* 0x0000000403057824 */ /* 0x000fe200078e0208 */
[----:B------:R-:W-:Y:S02]  /*24f0*/  LOP3.LUT R11, R7, 0x20, R4, 0xfe, !PT ;  /* 0x00000020070b7812 */ /* 0x000fe400078efe04 */
[----:B------:R-:W-:-:S02]  /*2500*/  LOP3.LUT R6, R9, 0x40, RZ, 0x3c, !PT ;  /* 0x0000004009067812 */ /* 0x000fc400078e3cff */
[C---:B------:R-:W-:Y:S02]  /*2510*/  LOP3.LUT R3, R9.reuse, 0x20, RZ, 0x3c, !PT ;  /* 0x0000002009037812 */ /* 0x040fe400078e3cff */
[----:B------:R-:W-:Y:S02]  /*2520*/  LOP3.LUT R8, R9, 0x60, RZ, 0x3c, !PT ;  /* 0x0000006009087812 */ /* 0x000fe400078e3cff */
[----:B------:R-:W-:Y:S01]  /*2530*/  LOP3.LUT R10, R5, 0x60, R0, 0x78, !PT ;  /* 0x00000060050a7812 */ /* 0x000fe200078e7800 */
[----:B0-----:R-:W-:Y:S01]  /*2540*/  ULEA UR4, UR5, UR4, 0x18 ;  /* 0x0000000405047291 */ /* 0x001fe2000f8ec0ff */
[----:B------:R-:W-:Y:S01]  /*2550*/  LEA.HI R0, R0, R7, RZ, 0x1c ;  /* 0x0000000700007211 */ /* 0x000fe200078fe0ff */
[----:B------:R-:W0:Y:S01]  /*2560*/  LDCU UR5, c[0x0][0x3b4] ;  /* 0x00007680ff0577ac */ /* 0x000e220008000800 */
[----:B------:R-:W-:Y:S02]  /*2570*/  LOP3.LUT R5, R7, 0x28, R4, 0xfe, !PT ;  /* 0x0000002807057812 */ /* 0x000fe400078efe04 */
[----:B-1----:R-:W-:Y:S01]  /*2580*/  ISETP.GE.AND P0, PT, R2, UR10, PT ;  /* 0x0000000a02007c0c */ /* 0x002fe2000bf06270 */
[----:B------:R-:W-:-:S03]  /*2590*/  VIADD R0, R0, 0x38 ;  /* 0x0000003800007836 */ /* 0x000fc60000000000 */
[----:B------:R-:W-:Y:S01]  /*25a0*/  STS [R9+UR4], R24 ;  /* 0x0000001809007988 */ /* 0x000fe20008000804 */
[----:B--2---:R-:W-:-:S03]  /*25b0*/  IMAD R16, R0, R15, RZ ;  /* 0x0000000f00107224 */ /* 0x004fc600078e02ff */
[----:B------:R0:W-:Y:S04]  /*25c0*/  STS [R6+UR4+0x400], R25 ;  /* 0x0004001906007988 */ /* 0x0001e80008000804 */
[----:B------:R1:W-:Y:S04]  /*25d0*/  STS [R3+UR4+0x200], R26 ;  /* 0x0002001a03007988 */ /* 0x0003e80008000804 */
[----:B------:R2:W-:Y:S01]  /*25e0*/  STS [R8+UR4+0x600], R27 ;  /* 0x0006001b08007988 */ /* 0x0005e20008000804 */
[----:B0-----:R-:W-:Y:S01]  /*25f0*/  IMAD R6, R2, UR5, RZ ;  /* 0x0000000502067c24 */ /* 0x001fe2000f8e02ff */
[C---:B------:R-:W-:Y:S01]  /*2600*/  LOP3.LUT R2, R7.reuse, R4, RZ, 0xfc, !PT ;  /* 0x0000000407027212 */ /* 0x040fe200078efcff */
[----:B------:R-:W-:Y:S01]  /*2610*/  BAR.SYNC.DEFER_BLOCKING 0x0 ;  /* 0x0000000000007b1d */ /* 0x000fe20000010000 */
[----:B-1----:R-:W-:-:S02]  /*2620*/  LOP3.LUT R3, R7, 0x8, R4, 0xfe, !PT ;  /* 0x0000000807037812 */ /* 0x002fc400078efe04 */
[----:B------:R-:W-:Y:S01]  /*2630*/  LEA R17, P1, R6, UR8, 0x1 ;  /* 0x0000000806117c11 */ /* 0x000fe2000f8208ff */
[CC--:B--2---:R-:W-:Y:S01]  /*2640*/  IMAD R8, R2.reuse, R15.reuse, RZ ;  /* 0x0000000f02087224 */ /* 0x0c4fe200078e02ff */
[----:B------:R-:W-:Y:S01]  /*2650*/  ISETP.LT.AND P3, PT, R2, UR11, !P0 ;  /* 0x0000000b02007c0c */ /* 0x000fe2000c761270 */
[----:B------:R-:W-:Y:S01]  /*2660*/  IMAD R9, R3, R15, RZ ;  /* 0x0000000f03097224 */ /* 0x000fe200078e02ff */
[----:B------:R-:W-:Y:S01]  /*2670*/  LEA.HI.X.SX32 R18, R6, UR9, 0x1, P1 ;  /* 0x0000000906127c11 */ /* 0x000fe200088f0eff */
[----:B------:R-:W-:Y:S01]  /*2680*/  IMAD R12, R15, 0x20, R8 ;  /* 0x000000200f0c7824 */ /* 0x000fe200078e0208 */
[----:B------:R-:W-:Y:S02]  /*2690*/  ISETP.LT.AND P1, PT, R3, UR11, !P0 ;  /* 0x0000000b03007c0c */ /* 0x000fe4000c721270 */
[----:B------:R-:W-:Y:S01]  /*26a0*/  LEA R2, P2, R8, R17, 0x1 ;  /* 0x0000001108027211 */ /* 0x000fe200078408ff */
[----:B------:R-:W-:Y:S01]  /*26b0*/  IMAD R14, R15, 0x8, R12 ;  /* 0x000000080f0e7824 */ /* 0x000fe200078e020c */
[----:B------:R-:W-:-:S02]  /*26c0*/  LOP3.LUT R6, R7, 0x18, R4, 0xfe, !PT ;  /* 0x0000001807067812 */ /* 0x000fc400078efe04 */
[----:B------:R-:W-:Y:S02]  /*26d0*/  LOP3.LUT R7, R7, 0x10, R4, 0xfe, !PT ;  /* 0x0000001007077812 */ /* 0x000fe400078efe04 */
[----:B------:R-:W-:Y:S02]  /*26e0*/  LEA R4, P4, R9, R17, 0x1 ;  /* 0x0000001109047211 */ /* 0x000fe400078808ff */
[-C--:B------:R-:W-:Y:S02]  /*26f0*/  LEA.HI.X.SX32 R3, R8, R18.reuse, 0x1, P2 ;  /* 0x0000001208037211 */ /* 0x080fe400010f0eff */
[----:B------:R-:W-:Y:S01]  /*2700*/  ISETP.LT.AND P2, PT, R5, UR11, !P0 ;  /* 0x0000000b05007c0c */ /* 0x000fe2000c741270 */
[----:B------:R-:W0:Y:S01]  /*2710*/  LDS R19, [R10+UR4] ;  /* 0x000000040a137984 */ /* 0x000e220008000800 */
[----:B------:R-:W-:Y:S01]  /*2720*/  LEA.HI.X.SX32 R5, R9, R18, 0x1, P4 ;  /* 0x0000001209057211 */ /* 0x000fe200020f0eff */
[CC--:B------:R-:W-:Y:S01]  /*2730*/  IMAD R9, R6.reuse, R15.reuse, RZ ;  /* 0x0000000f06097224 */ /* 0x0c0fe200078e02ff */
[C---:B------:R-:W-:Y:S01]  /*2740*/  ISETP.LT.AND P5, PT, R7.reuse, UR11, !P0 ;  /* 0x0000000b07007c0c */ /* 0x040fe2000c7a1270 */
[----:B------:R-:W1:Y:S01]  /*2750*/  LDS R21, [R10+UR4+0x80] ;  /* 0x000080040a157984 */ /* 0x000e620008000800 */
[----:B------:R-:W-:Y:S01]  /*2760*/  IMAD R7, R7, R15, RZ ;  /* 0x0000000f07077224 */ /* 0x000fe200078e02ff */
[----:B------:R-:W-:Y:S01]  /*2770*/  ISETP.LT.AND P4, PT, R6, UR11, !P0 ;  /* 0x0000000b06007c0c */ /* 0x000fe2000c781270 */
[----:B------:R-:W-:Y:S01]  /*2780*/  IMAD R15, R15, 0x8, R14 ;  /* 0x000000080f0f7824 */ /* 0x000fe200078e020e */
[----:B------:R-:W2:Y:S04]  /*2790*/  LDS R23, [R10+UR4+0x100] ;  /* 0x000100040a177984 */ /* 0x000ea80008000800 */
[----:B------:R-:W3:Y:S04]  /*27a0*/  LDS R25, [R10+UR4+0x180] ;  /* 0x000180040a197984 */ /* 0x000ee80008000800 */
[----:B0-----:R0:W-:Y:S01]  /*27b0*/  @P3 STG.E.U16 desc[UR6][R2.64], R19 ;  /* 0x0000001302003986 */ /* 0x0011e2000c101506 */
[----:B------:R-:W-:-:S03]  /*27c0*/  LEA R6, P3, R7, R17, 0x1 ;  /* 0x0000001107067211 */ /* 0x000fc600078608ff */
[----:B-1----:R1:W-:Y:S01]  /*27d0*/  @P1 STG.E.U16 desc[UR6][R4.64], R21 ;  /* 0x0000001504001986 */ /* 0x0023e2000c101506 */
[-C--:B------:R-:W-:Y:S02]  /*27e0*/  LEA R8, P1, R12, R17.reuse, 0x1 ;  /* 0x000000110c087211 */ /* 0x080fe400078208ff */
[-C--:B------:R-:W-:Y:S02]  /*27f0*/  LEA.HI.X.SX32 R7, R7, R18.reuse, 0x1, P3 ;  /* 0x0000001207077211 */ /* 0x080fe400018f0eff */
[----:B------:R-:W-:Y:S02]  /*2800*/  ISETP.LT.AND P3, PT, R11, UR11, !P0 ;  /* 0x0000000b0b007c0c */ /* 0x000fe4000c761270 */
[----:B0-----:R-:W-:Y:S01]  /*2810*/  LEA R2, P6, R9, R17, 0x1 ;  /* 0x0000001109027211 */ /* 0x001fe200078c08ff */
[----:B--2---:R0:W-:Y:S01]  /*2820*/  @P5 STG.E.U16 desc[UR6][R6.64], R23 ;  /* 0x0000001706005986 */ /* 0x0041e2000c101506 */
[----:B------:R-:W-:Y:S02]  /*2830*/  PRMT R19, R19, 0x7632, R19 ;  /* 0x0000763213137816 */ /* 0x000fe40000000013 */
[----:B------:R-:W-:-:S02]  /*2840*/  LEA.HI.X.SX32 R3, R9, R18, 0x1, P6 ;  /* 0x0000001209037211 */ /* 0x000fc400030f0eff */
[-C--:B------:R-:W-:Y:S02]  /*2850*/  LEA.HI.X.SX32 R9, R12, R18.reuse, 0x1, P1 ;  /* 0x000000120c097211 */ /* 0x080fe400008f0eff */
[CC--:B-1----:R-:W-:Y:S01]  /*2860*/  LEA R4, P1, R15.reuse, R17.reuse, 0x1 ;  /* 0x000000110f047211 */ /* 0x0c2fe200078208ff */
[----:B---3--:R0:W-:Y:S01]  /*2870*/  @P4 STG.E.U16 desc[UR6][R2.64], R25 ;  /* 0x0000001902004986 */ /* 0x0081e2000c101506 */
[----:B------:R-:W-:Y:S02]  /*2880*/  LEA R10, P6, R14, R17, 0x1 ;  /* 0x000000110e0a7211 */ /* 0x000fe400078c08ff */
[----:B------:R-:W-:Y:S01]  /*2890*/  LEA.HI.X.SX32 R5, R15, R18, 0x1, P1 ;  /* 0x000000120f057211 */ /* 0x000fe200008f0eff */
[----:B------:R0:W-:Y:S01]  /*28a0*/  @P3 STG.E.U16 desc[UR6][R8.64], R19 ;  /* 0x0000001308003986 */ /* 0x0001e2000c101506 */
[----:B------:R-:W-:Y:S02]  /*28b0*/  ISETP.LT.AND P1, PT, R13, UR11, !P0 ;  /* 0x0000000b0d007c0c */ /* 0x000fe4000c721270 */
[----:B------:R-:W-:-:S02]  /*28c0*/  ISETP.LT.AND P0, PT, R0, UR11, !P0 ;  /* 0x0000000b00007c0c */ /* 0x000fc4000c701270 */
[-C--:B------:R-:W-:Y:S02]  /*28d0*/  LEA.HI.X.SX32 R11, R14, R18.reuse, 0x1, P6 ;  /* 0x000000120e0b7211 */ /* 0x080fe400030f0eff */
[----:B------:R-:W-:Y:S02]  /*28e0*/  PRMT R21, R21, 0x7632, R21 ;  /* 0x0000763215157816 */ /* 0x000fe40000000015 */
[----:B------:R-:W-:Y:S02]  /*28f0*/  PRMT R0, R23, 0x7632, R0 ;  /* 0x0000763217007816 */ /* 0x000fe40000000000 */
[C---:B------:R-:W-:Y:S01]  /*2900*/  LEA R12, P6, R16.reuse, R17, 0x1 ;  /* 0x00000011100c7211 */ /* 0x040fe200078c08ff */
[----:B------:R0:W-:Y:S03]  /*2910*/  @P2 STG.E.U16 desc[UR6][R10.64], R21 ;  /* 0x000000150a002986 */ /* 0x0001e6000c101506 */
[----:B------:R-:W-:Y:S01]  /*2920*/  LEA.HI.X.SX32 R13, R16, R18, 0x1, P6 ;  /* 0x00000012100d7211 */ /* 0x000fe200030f0eff */
[----:B------:R0:W-:Y:S01]  /*2930*/  @P1 STG.E.U16 desc[UR6][R4.64], R0 ;  /* 0x0000000004001986 */ /* 0x0001e2000c101506 */
[----:B------:R-:W-:Y:S07]  /*2940*/  @!P0 EXIT ;  /* 0x000000000000894d */ /* 0x000fee0003800000 */
[----:B0-----:R-:W-:-:S05]  /*2950*/  PRMT R6, R25, 0x7632, R6 ;  /* 0x0000763219067816 */ /* 0x001fca0000000006 */
[----:B------:R-:W-:Y:S01]  /*2960*/  STG.E.U16 desc[UR6][R12.64], R6 ;  /* 0x000000060c007986 */ /* 0x000fe2000c101506 */
[----:B------:R-:W-:Y:S05]  /*2970*/  EXIT ;  /* 0x000000000000794d */ /* 0x000fea0003800000 */
.L_x_2:
[----:B------:R-:W-:-:S00]  /*2980*/  BRA `(.L_x_2) ;  /* 0xfffffffc00fc7947 */ /* 0x000fc0000383ffff */
[----:B------:R-:W-:-:S00]  /*2990*/  NOP ;  /* 0x0000000000007918 */ /* 0x000fc00000000000 */
        /* <DEDUP_REMOVED lines=14> */
.L_x_3:


//--------------------- .nv.shared.matmul_kernel  --------------------------
	.section	.nv.shared.matmul_kernel,"aw",@nobits
	.sectionflags	@""
	.align	16
	.zero		1024


//--------------------- .nv.shared.reserved.0     --------------------------
	.section	.nv.shared.reserved.0,"aw",@nobits
	.weak		__nv_reservedSMEM_offset_0_alias
	.size		__nv_reservedSMEM_offset_0_alias, 0, 64
	.other		__nv_reservedSMEM_offset_0_alias,@"STO_CUDA_RESERVED_SHARED STV_DEFAULT"
__nv_reservedSMEM_offset_0_alias:
	.zero		0
	.zero		64


//--------------------- .nv.constant0.matmul_kernel --------------------------
	.section	.nv.constant0.matmul_kernel,"a",@progbits
	.sectionflags	@""
	.align	4
.nv.constant0.matmul_kernel:
	.zero		976


//--------------------- SYMBOLS --------------------------

	.type		.nv.reservedSmem.offset0,@object
	.size		.nv.reservedSmem.offset0,0x4
	.type		.nv.reservedSmem.cap,@object
	.size		.nv.reservedSmem.cap,0x4
